// auto-generated by cutlass_sweep.gemm — config: {"arch": "sm_100", "cluster_m": 2, "cluster_n": 1, "dtype": "int8", "dtype_b": "int8", "layout": "nt", "stages": 0, "tile_k": 64, "tile_m": 64, "tile_n": 64}
#include "cutlass/cutlass.h"
#include "cutlass/gemm/collective/collective_builder.hpp"
#include "cutlass/gemm/device/gemm_universal_adapter.h"
#include "cutlass/gemm/kernel/gemm_universal.hpp"
#include "cutlass/epilogue/collective/collective_builder.hpp"

using ElemA = int8_t;
using ElemB = int8_t;
using ElemCD = int8_t;
using Acc  = int32_t;
using TileShape    = cute::Shape<cute::_64, cute::_64, cute::_64>;
using ClusterShape = cute::Shape<cute::_2, cute::_1, cute::_1>;

using CollectiveEpilogue = typename cutlass::epilogue::collective::CollectiveBuilder<
    cutlass::arch::Sm100, cutlass::arch::OpClassTensorOp,
    TileShape, ClusterShape,
    cutlass::epilogue::collective::EpilogueTileAuto,
    Acc, Acc,
    ElemCD, cutlass::layout::RowMajor, 128 / cutlass::sizeof_bits<ElemCD>::value,
    ElemCD, cutlass::layout::RowMajor, 128 / cutlass::sizeof_bits<ElemCD>::value,
    cutlass::epilogue::collective::EpilogueScheduleAuto
  >::CollectiveOp;

using CollectiveMainloop = typename cutlass::gemm::collective::CollectiveBuilder<
    cutlass::arch::Sm100, cutlass::arch::OpClassTensorOp,
    ElemA, cutlass::layout::RowMajor, 128 / cutlass::sizeof_bits<ElemA>::value,
    ElemB, cutlass::layout::ColumnMajor, 128 / cutlass::sizeof_bits<ElemB>::value,
    Acc,
    TileShape, ClusterShape,
    cutlass::gemm::collective::StageCountAutoCarveout<static_cast<int>(sizeof(typename CollectiveEpilogue::SharedStorage))>,
    cutlass::gemm::collective::KernelScheduleAuto
  >::CollectiveOp;

using GemmKernel = cutlass::gemm::kernel::GemmUniversal<
    cute::Shape<int,int,int,int>,
    CollectiveMainloop,
    CollectiveEpilogue
>;
using Gemm = cutlass::gemm::device::GemmUniversalAdapter<GemmKernel>;

// Force the device kernel symbol into the cubin without needing a host main.
auto* _anchor = &cutlass::device_kernel<GemmKernel>;


// ===== COMPILED SASS (sm_100a) =====

	.target	sm_100a

	.elftype	@"ET_EXEC"


//--------------------- .note.nv.tkinfo           --------------------------
	.section	.note.nv.tkinfo,"",@"SHT_NOTE"
	.sectionflags	@"SHF_NOTE_NV_TKINFO"
	.tkinfo
        /*0018*/ 	.word	0x00000002
        /*0030*/ 	.string	""
        /*0030*/ 	.string	"ptxas"
        /*0030*/ 	.string	"Cuda compilation tools, release 13.0, V13.0.88"
        /*0030*/ 	.string	"Build cuda_13.0.r13.0/compiler.36424714_0"
        /*0030*/ 	.string	"-arch sm_100a -m 64 "



//--------------------- .note.nv.cuinfo           --------------------------
	.section	.note.nv.cuinfo,"",@"SHT_NOTE"
	.sectionflags	@"SHF_NOTE_NV_CUINFO"
        /*0018*/ 	.short	0x0002
        /*001a*/ 	.short	0x0064
        /*001c*/ 	.short	0x0082
	.zero		2


//--------------------- .nv.info                  --------------------------
	.section	.nv.info,"",@"SHT_CUDA_INFO"
	.align	4


	//----- nvinfo : EIATTR_REGCOUNT
	.align		4
        /*0000*/ 	.byte	0x04, 0x2f
        /*0002*/ 	.short	(.L_19 - .L_18)
	.align		4
.L_18:
        /*0004*/ 	.word	index@(_ZN7cutlass13device_kernelINS_4gemm6kernel13GemmUniversalIN4cute5tupleIJiiiiEEENS1_10collective13CollectiveMmaINS1_35MainloopSm100TmaUmmaWarpSpecializedILi27ELi2ELi4ENS5_IJNS4_1CILi2EEENSA_ILi1EEESC_EEEEENS5_IJNSA_ILi64EEESF_SF_EEEaNS5_IJlSC_lEEEaSH_NS4_8TiledMMAINS4_8MMA_AtomIJNS4_15SM100_MMA_S8_SSIaaiLi64ELi64ELNS4_4UMMA5MajorE0ELSM_0ELNSL_8SaturateE0EEEEEENS4_6LayoutINS5_IJSC_SC_SC_EEENS5_IJNSA_ILi0EEESS_SS_EEEEENS5_IJNS4_10UnderscoreESV_SV_EEEEENS4_13SM90_TMA_LOADENS4_14ComposedLayoutINS4_7SwizzleILi2ELi4ELi3EEENS4_18smem_ptr_flag_bitsILi8EEENSQ_INS5_IJNSA_ILi8EEESF_EEENS5_IJSF_SC_EEEEEEEvNS4_8identityENS4_23SM90_TMA_LOAD_MULTICASTES18_vS19_EENS_8epilogue10collective18CollectiveEpilogueINS1C_23Sm100TmaWarpSpecializedILi1ELi1ELi32ELb0ELb0EEEJSG_NS5_IJNSQ_ISF_SC_EES1H_EEEaSH_aSH_NS1C_6fusion15FusionCallbacksIS1G_NS1J_17LinearCombinationIaiaiLNS_15FloatRoundStyleE2EEESG_S1I_JEEENS4_5SM1004TMEM4LOAD26SM100_TMEM_LOAD_16dp32b32xESY_S18_NS4_39AutoVectorizingCopyWithAssumedAlignmentILi128EEENS4_14SM90_TMA_STOREES18_S1U_S1U_EEEvvEEEEvNT_6ParamsE)
        /*0008*/ 	.word	0x00000059


	//----- nvinfo : EIATTR_FRAME_SIZE
	.align		4
.L_19:
        /*000c*/ 	.byte	0x04, 0x11
        /*000e*/ 	.short	(.L_21 - .L_20)
	.align		4
.L_20:
        /*0010*/ 	.word	index@($__internal_2_$__cuda_sm10x_tcgen05_guardrail_trap_unallocated_columns_being_dealloced)
        /*0014*/ 	.word	0x00000000


	//----- nvinfo : EIATTR_FRAME_SIZE
	.align		4
.L_21:
        /*0018*/ 	.byte	0x04, 0x11
        /*001a*/ 	.short	(.L_23 - .L_22)
	.align		4
.L_22:
        /*001c*/ 	.word	index@($__internal_1_$__cuda_sm10x_tcgen05_guardrail_trap_phase_invalid_during_alloc)
        /*0020*/ 	.word	0x00000000


	//----- nvinfo : EIATTR_FRAME_SIZE
	.align		4
.L_23:
        /*0024*/ 	.byte	0x04, 0x11
        /*0026*/ 	.short	(.L_25 - .L_24)
	.align		4
.L_24:
        /*0028*/ 	.word	index@($__internal_0_$__cuda_sm10x_tcgen05_guardrail_trap_col_being_dealloced_not_returned_by_alloc)
        /*002c*/ 	.word	0x00000000


	//----- nvinfo : EIATTR_FRAME_SIZE
	.align		4
.L_25:
        /*0030*/ 	.byte	0x04, 0x11
        /*0032*/ 	.short	(.L_27 - .L_26)
	.align		4
.L_26:
        /*0034*/ 	.word	index@(_ZN7cutlass13device_kernelINS_4gemm6kernel13GemmUniversalIN4cute5tupleIJiiiiEEENS1_10collective13CollectiveMmaINS1_35MainloopSm100TmaUmmaWarpSpecializedILi27ELi2ELi4ENS5_IJNS4_1CILi2EEENSA_ILi1EEESC_EEEEENS5_IJNSA_ILi64EEESF_SF_EEEaNS5_IJlSC_lEEEaSH_NS4_8TiledMMAINS4_8MMA_AtomIJNS4_15SM100_MMA_S8_SSIaaiLi64ELi64ELNS4_4UMMA5MajorE0ELSM_0ELNSL_8SaturateE0EEEEEENS4_6LayoutINS5_IJSC_SC_SC_EEENS5_IJNSA_ILi0EEESS_SS_EEEEENS5_IJNS4_10UnderscoreESV_SV_EEEEENS4_13SM90_TMA_LOADENS4_14ComposedLayoutINS4_7SwizzleILi2ELi4ELi3EEENS4_18smem_ptr_flag_bitsILi8EEENSQ_INS5_IJNSA_ILi8EEESF_EEENS5_IJSF_SC_EEEEEEEvNS4_8identityENS4_23SM90_TMA_LOAD_MULTICASTES18_vS19_EENS_8epilogue10collective18CollectiveEpilogueINS1C_23Sm100TmaWarpSpecializedILi1ELi1ELi32ELb0ELb0EEEJSG_NS5_IJNSQ_ISF_SC_EES1H_EEEaSH_aSH_NS1C_6fusion15FusionCallbacksIS1G_NS1J_17LinearCombinationIaiaiLNS_15FloatRoundStyleE2EEESG_S1I_JEEENS4_5SM1004TMEM4LOAD26SM100_TMEM_LOAD_16dp32b32xESY_S18_NS4_39AutoVectorizingCopyWithAssumedAlignmentILi128EEENS4_14SM90_TMA_STOREES18_S1U_S1U_EEEvvEEEEvNT_6ParamsE)
        /*0038*/ 	.word	0x00000000


	//----- nvinfo : EIATTR_MIN_STACK_SIZE
	.align		4
.L_27:
        /*003c*/ 	.byte	0x04, 0x12
        /*003e*/ 	.short	(.L_29 - .L_28)
	.align		4
.L_28:
        /*0040*/ 	.word	index@(_ZN7cutlass13device_kernelINS_4gemm6kernel13GemmUniversalIN4cute5tupleIJiiiiEEENS1_10collective13CollectiveMmaINS1_35MainloopSm100TmaUmmaWarpSpecializedILi27ELi2ELi4ENS5_IJNS4_1CILi2EEENSA_ILi1EEESC_EEEEENS5_IJNSA_ILi64EEESF_SF_EEEaNS5_IJlSC_lEEEaSH_NS4_8TiledMMAINS4_8MMA_AtomIJNS4_15SM100_MMA_S8_SSIaaiLi64ELi64ELNS4_4UMMA5MajorE0ELSM_0ELNSL_8SaturateE0EEEEEENS4_6LayoutINS5_IJSC_SC_SC_EEENS5_IJNSA_ILi0EEESS_SS_EEEEENS5_IJNS4_10UnderscoreESV_SV_EEEEENS4_13SM90_TMA_LOADENS4_14ComposedLayoutINS4_7SwizzleILi2ELi4ELi3EEENS4_18smem_ptr_flag_bitsILi8EEENSQ_INS5_IJNSA_ILi8EEESF_EEENS5_IJSF_SC_EEEEEEEvNS4_8identityENS4_23SM90_TMA_LOAD_MULTICASTES18_vS19_EENS_8epilogue10collective18CollectiveEpilogueINS1C_23Sm100TmaWarpSpecializedILi1ELi1ELi32ELb0ELb0EEEJSG_NS5_IJNSQ_ISF_SC_EES1H_EEEaSH_aSH_NS1C_6fusion15FusionCallbacksIS1G_NS1J_17LinearCombinationIaiaiLNS_15FloatRoundStyleE2EEESG_S1I_JEEENS4_5SM1004TMEM4LOAD26SM100_TMEM_LOAD_16dp32b32xESY_S18_NS4_39AutoVectorizingCopyWithAssumedAlignmentILi128EEENS4_14SM90_TMA_STOREES18_S1U_S1U_EEEvvEEEEvNT_6ParamsE)
        /*0044*/ 	.word	0x00000000
.L_29:


//--------------------- .nv.compat                --------------------------
	.section	.nv.compat,"",@"SHT_CUDA_COMPAT_INFO"
	.align	4
        /*0000*/ 	.byte	0x02, 0x09, 0x01, 0x00, 0x02, 0x02, 0x03, 0x00, 0x02, 0x05, 0x06, 0x00, 0x03, 0x07, 0x01, 0x01
        /*0010*/ 	.byte	0x02, 0x03, 0x01, 0x00, 0x02, 0x06, 0x01, 0x00, 0x04, 0x0b, 0x08, 0x00, 0x01, 0x00, 0x00, 0x00
        /*0020*/ 	.byte	0x00, 0x00, 0x00, 0x00


//--------------------- .nv.info._ZN7cutlass13device_kernelINS_4gemm6kernel13GemmUniversalIN4cute5tupleIJiiiiEEENS1_10collective13CollectiveMmaINS1_35MainloopSm100TmaUmmaWarpSpecializedILi27ELi2ELi4ENS5_IJNS4_1CILi2EEENSA_ILi1EEESC_EEEEENS5_IJNSA_ILi64EEESF_SF_EEEaNS5_IJlSC_lEEEaSH_NS4_8TiledMMAINS4_8MMA_AtomIJNS4_15SM100_MMA_S8_SSIaaiLi64ELi64ELNS4_4UMMA5MajorE0ELSM_0ELNSL_8SaturateE0EEEEEENS4_6LayoutINS5_IJSC_SC_SC_EEENS5_IJNSA_ILi0EEESS_SS_EEEEENS5_IJNS4_10UnderscoreESV_SV_EEEEENS4_13SM90_TMA_LOADENS4_14ComposedLayoutINS4_7SwizzleILi2ELi4ELi3EEENS4_18smem_ptr_flag_bitsILi8EEENSQ_INS5_IJNSA_ILi8EEESF_EEENS5_IJSF_SC_EEEEEEEvNS4_8identityENS4_23SM90_TMA_LOAD_MULTICASTES18_vS19_EENS_8epilogue10collective18CollectiveEpilogueINS1C_23Sm100TmaWarpSpecializedILi1ELi1ELi32ELb0ELb0EEEJSG_NS5_IJNSQ_ISF_SC_EES1H_EEEaSH_aSH_NS1C_6fusion15FusionCallbacksIS1G_NS1J_17LinearCombinationIaiaiLNS_15FloatRoundStyleE2EEESG_S1I_JEEENS4_5SM1004TMEM4LOAD26SM100_TMEM_LOAD_16dp32b32xESY_S18_NS4_39AutoVectorizingCopyWithAssumedAlignmentILi128EEENS4_14SM90_TMA_STOREES18_S1U_S1U_EEEvvEEEEvNT_6ParamsE --------------------------
	.section	.nv.info._ZN7cutlass13device_kernelINS_4gemm6kernel13GemmUniversalIN4cute5tupleIJiiiiEEENS1_10collective13CollectiveMmaINS1_35MainloopSm100TmaUmmaWarpSpecializedILi27ELi2ELi4ENS5_IJNS4_1CILi2EEENSA_ILi1EEESC_EEEEENS5_IJNSA_ILi64EEESF_SF_EEEaNS5_IJlSC_lEEEaSH_NS4_8TiledMMAINS4_8MMA_AtomIJNS4_15SM100_MMA_S8_SSIaaiLi64ELi64ELNS4_4UMMA5MajorE0ELSM_0ELNSL_8SaturateE0EEEEEENS4_6LayoutINS5_IJSC_SC_SC_EEENS5_IJNSA_ILi0EEESS_SS_EEEEENS5_IJNS4_10UnderscoreESV_SV_EEEEENS4_13SM90_TMA_LOADENS4_14ComposedLayoutINS4_7SwizzleILi2ELi4ELi3EEENS4_18smem_ptr_flag_bitsILi8EEENSQ_INS5_IJNSA_ILi8EEESF_EEENS5_IJSF_SC_EEEEEEEvNS4_8identityENS4_23SM90_TMA_LOAD_MULTICASTES18_vS19_EENS_8epilogue10collective18CollectiveEpilogueINS1C_23Sm100TmaWarpSpecializedILi1ELi1ELi32ELb0ELb0EEEJSG_NS5_IJNSQ_ISF_SC_EES1H_EEEaSH_aSH_NS1C_6fusion15FusionCallbacksIS1G_NS1J_17LinearCombinationIaiaiLNS_15FloatRoundStyleE2EEESG_S1I_JEEENS4_5SM1004TMEM4LOAD26SM100_TMEM_LOAD_16dp32b32xESY_S18_NS4_39AutoVectorizingCopyWithAssumedAlignmentILi128EEENS4_14SM90_TMA_STOREES18_S1U_S1U_EEEvvEEEEvNT_6ParamsE,"",@"SHT_CUDA_INFO"
	.sectionflags	@""
	.align	4


	//----- nvinfo : EIATTR_CUDA_API_VERSION
	.align		4
        /*0000*/ 	.byte	0x04, 0x37
        /*0002*/ 	.short	(.L_31 - .L_30)
.L_30:
        /*0004*/ 	.word	0x00000082


	//----- nvinfo : EIATTR_KPARAM_INFO
	.align		4
.L_31:
        /*0008*/ 	.byte	0x04, 0x17
        /*000a*/ 	.short	(.L_33 - .L_32)
.L_32:
        /*000c*/ 	.word	0x00000000
        /*0010*/ 	.short	0x0000
        /*0012*/ 	.short	0x0000
        /*0014*/ 	.byte	0x00, 0xf0, 0x01, 0x20


	//----- nvinfo : EIATTR_AT_ENTRY_FRAGMENTS
	.align		4
.L_33:
        /*0018*/ 	.byte	0x04, 0x4f
        /*001a*/ 	.short	(.L_35 - .L_34)


	//   ....[0]....
.L_34:
        /*001c*/ 	.word	0x00000006


	//----- nvinfo : EIATTR_RESERVED_SMEM_USED
	.align		4
.L_35:
        /*0020*/ 	.byte	0x01, 0x41
	.zero		2


	//----- nvinfo : EIATTR_SPARSE_MMA_MASK
	.align		4
        /*0024*/ 	.byte	0x03, 0x50
        /*0026*/ 	.short	0x0000


	//----- nvinfo : EIATTR_TCGEN05_1CTA_USED
	.align		4
        /*0028*/ 	.byte	0x01, 0x51
	.zero		2


	//----- nvinfo : EIATTR_MAXREG_COUNT
	.align		4
        /*002c*/ 	.byte	0x03, 0x1b
        /*002e*/ 	.short	0x00ff


	//----- nvinfo : EIATTR_NUM_BARRIERS
	.align		4
        /*0030*/ 	.byte	0x02, 0x4c
        /*0032*/ 	.byte	0x07
	.zero		1


	//----- nvinfo : EIATTR_EXTERNS
	.align		4
        /*0034*/ 	.byte	0x04, 0x0f
        /*0036*/ 	.short	(.L_37 - .L_36)


	//   ....[0]....
	.align		4
.L_36:
        /*0038*/ 	.word	index@(__assertfail)


	//----- nvinfo : EIATTR_MERCURY_ISA_VERSION
	.align		4
.L_37:
        /*003c*/ 	.byte	0x03, 0x5f
        /*003e*/ 	.short	0x0101


	//----- nvinfo : EIATTR_INT_WARP_WIDE_INSTR_OFFSETS
	.align		4
        /*0040*/ 	.byte	0x04, 0x31
        /*0042*/ 	.short	(.L_39 - .L_38)


	//   ....[0]....
.L_38:
        /*0044*/ 	.word	0x00004b10


	//   ....[1]....
        /*0048*/ 	.word	0x00004b40


	//   ....[2]....
        /*004c*/ 	.word	0x00004b60


	//   ....[3]....
        /*0050*/ 	.word	0x00005740


	//   ....[4]....
        /*0054*/ 	.word	0x000057f0


	//----- nvinfo : EIATTR_COOP_GROUP_MASK_REGIDS
	.align		4
.L_39:
        /*0058*/ 	.byte	0x04, 0x29
        /*005a*/ 	.short	(.L_41 - .L_40)


	//   ....[0]....
.L_40:
        /*005c*/ 	.word	0xffffffff


	//   ....[1]....
        /*0060*/ 	.word	0xffffffff


	//   ....[2]....
        /*0064*/ 	.word	0xffffffff


	//   ....[3]....
        /*0068*/ 	.word	0xffffffff


	//   ....[4]....
        /*006c*/ 	.word	0xffffffff


	//   ....[5]....
        /*0070*/ 	.word	0xffffffff


	//   ....[6]....
        /*0074*/ 	.word	0xffffffff


	//   ....[7]....
        /*0078*/ 	.word	0xffffffff


	//   ....[8]....
        /*007c*/ 	.word	0xffffffff


	//   ....[9]....
        /*0080*/ 	.word	0xffffffff


	//   ....[10]....
        /*0084*/ 	.word	0xffffffff


	//   ....[11]....
        /*0088*/ 	.word	0xffffffff


	//   ....[12]....
        /*008c*/ 	.word	0xffffffff


	//   ....[13]....
        /*0090*/ 	.word	0xffffffff


	//----- nvinfo : EIATTR_COOP_GROUP_INSTR_OFFSETS
	.align		4
.L_41:
        /*0094*/ 	.byte	0x04, 0x28
        /*0096*/ 	.short	(.L_43 - .L_42)


	//   ....[0]....
.L_42:
        /*0098*/ 	.word	0x00000080


	//   ....[1]....
        /*009c*/ 	.word	0x000004e0


	//   ....[2]....
        /*00a0*/ 	.word	0x00000980


	//   ....[3]....
        /*00a4*/ 	.word	0x00000ac0


	//   ....[4]....
        /*00a8*/ 	.word	0x00000bc0


	//   ....[5]....
        /*00ac*/ 	.word	0x00000d30


	//   ....[6]....
        /*00b0*/ 	.word	0x00000ed0


	//   ....[7]....
        /*00b4*/ 	.word	0x00001090


	//   ....[8]....
        /*00b8*/ 	.word	0x00002250


	//   ....[9]....
        /*00bc*/ 	.word	0x00003de0


	//   ....[10]....
        /*00c0*/ 	.word	0x00003ff0


	//   ....[11]....
        /*00c4*/ 	.word	0x00004020


	//   ....[12]....
        /*00c8*/ 	.word	0x000049f0


	//   ....[13]....
        /*00cc*/ 	.word	0x00004c20


	//----- nvinfo : EIATTR_VRC_CTA_INIT_COUNT
	.align		4
.L_43:
        /*00d0*/ 	.byte	0x02, 0x4a
        /*00d2*/ 	.byte	0x80
	.zero		1


	//----- nvinfo : EIATTR_SYSCALL_OFFSETS
	.align		4
        /*00d4*/ 	.byte	0x04, 0x46
        /*00d6*/ 	.short	(.L_45 - .L_44)


	//   ....[0]....
.L_44:
        /*00d8*/ 	.word	0x00006350


	//   ....[1]....
        /*00dc*/ 	.word	0x00006490


	//   ....[2]....
        /*00e0*/ 	.word	0x00006c10


	//----- nvinfo : EIATTR_MBARRIER_INSTR_OFFSETS
	.align		4
.L_45:
        /*00e4*/ 	.byte	0x04, 0x39
        /*00e6*/ 	.short	(.L_47 - .L_46)


	//   ....[0]....
.L_46:
        /*00e8*/ 	.word	0x00000600
        /*00ec*/ 	.word	0x000000ff
        /*00f0*/ 	.word	0x00000000
        /*00f4*/ 	.short	0x0100
        /*00f6*/ 	.byte	0x04
	.zero		1


	//   ....[1]....
        /*00f8*/ 	.word	0x00000610
        /*00fc*/ 	.word	0x000000ff
        /*0100*/ 	.word	0x000000d8
        /*0104*/ 	.short	0x0100
        /*0106*/ 	.byte	0x04
	.zero		1


	//   ....[2]....
        /*0108*/ 	.word	0x00000620
        /*010c*/ 	.word	0x000000ff
        /*0110*/ 	.word	0x00000008
        /*0114*/ 	.short	0x0100
        /*0116*/ 	.byte	0x04
	.zero		1


	//   ....[3]....
        /*0118*/ 	.word	0x00000630
        /*011c*/ 	.word	0x000000ff
        /*0120*/ 	.word	0x000000e0
        /*0124*/ 	.short	0x0100
        /*0126*/ 	.byte	0x04
	.zero		1


	//   ....[4]....
        /*0128*/ 	.word	0x00000640
        /*012c*/ 	.word	0x000000ff
        /*0130*/ 	.word	0x00000010
        /*0134*/ 	.short	0x0100
        /*0136*/ 	.byte	0x04
	.zero		1


	//   ....[5]....
        /*0138*/ 	.word	0x00000650
        /*013c*/ 	.word	0x000000ff
        /*0140*/ 	.word	0x000000e8
        /*0144*/ 	.short	0x0100
        /*0146*/ 	.byte	0x04
	.zero		1


	//   ....[6]....
        /*0148*/ 	.word	0x00000660
        /*014c*/ 	.word	0x000000ff
        /*0150*/ 	.word	0x00000018
        /*0154*/ 	.short	0x0100
        /*0156*/ 	.byte	0x04
	.zero		1


	//   ....[7]....
        /*0158*/ 	.word	0x00000670
        /*015c*/ 	.word	0x000000ff
        /*0160*/ 	.word	0x000000f0
        /*0164*/ 	.short	0x0100
        /*0166*/ 	.byte	0x04
	.zero		1


	//   ....[8]....
        /*0168*/ 	.word	0x00000680
        /*016c*/ 	.word	0x000000ff
        /*0170*/ 	.word	0x00000020
        /*0174*/ 	.short	0x0100
        /*0176*/ 	.byte	0x04
	.zero		1


	//   ....[9]....
        /*0178*/ 	.word	0x00000690
        /*017c*/ 	.word	0x000000ff
        /*0180*/ 	.word	0x000000f8
        /*0184*/ 	.short	0x0100
        /*0186*/ 	.byte	0x04
	.zero		1


	//   ....[10]....
        /*0188*/ 	.word	0x000006a0
        /*018c*/ 	.word	0x000000ff
        /*0190*/ 	.word	0x00000028
        /*0194*/ 	.short	0x0100
        /*0196*/ 	.byte	0x04
	.zero		1


	//   ....[11]....
        /*0198*/ 	.word	0x000006b0
        /*019c*/ 	.word	0x000000ff
        /*01a0*/ 	.word	0x00000100
        /*01a4*/ 	.short	0x0100
        /*01a6*/ 	.byte	0x04
	.zero		1


	//   ....[12]....
        /*01a8*/ 	.word	0x000006c0
        /*01ac*/ 	.word	0x000000ff
        /*01b0*/ 	.word	0x00000030
        /*01b4*/ 	.short	0x0100
        /*01b6*/ 	.byte	0x04
	.zero		1


	//   ....[13]....
        /*01b8*/ 	.word	0x000006d0
        /*01bc*/ 	.word	0x000000ff
        /*01c0*/ 	.word	0x00000108
        /*01c4*/ 	.short	0x0100
        /*01c6*/ 	.byte	0x04
	.zero		1


	//   ....[14]....
        /*01c8*/ 	.word	0x000006e0
        /*01cc*/ 	.word	0x000000ff
        /*01d0*/ 	.word	0x00000038
        /*01d4*/ 	.short	0x0100
        /*01d6*/ 	.byte	0x04
	.zero		1


	//   ....[15]....
        /*01d8*/ 	.word	0x000006f0
        /*01dc*/ 	.word	0x000000ff
        /*01e0*/ 	.word	0x00000110
        /*01e4*/ 	.short	0x0100
        /*01e6*/ 	.byte	0x04
	.zero		1


	//   ....[16]....
        /*01e8*/ 	.word	0x00000700
        /*01ec*/ 	.word	0x000000ff
        /*01f0*/ 	.word	0x00000040
        /*01f4*/ 	.short	0x0100
        /*01f6*/ 	.byte	0x04
	.zero		1


	//   ....[17]....
        /*01f8*/ 	.word	0x00000710
        /*01fc*/ 	.word	0x000000ff
        /*0200*/ 	.word	0x00000118
        /*0204*/ 	.short	0x0100
        /*0206*/ 	.byte	0x04
	.zero		1


	//   ....[18]....
        /*0208*/ 	.word	0x00000720
        /*020c*/ 	.word	0x000000ff
        /*0210*/ 	.word	0x00000048
        /*0214*/ 	.short	0x0100
        /*0216*/ 	.byte	0x04
	.zero		1


	//   ....[19]....
        /*0218*/ 	.word	0x00000730
        /*021c*/ 	.word	0x000000ff
        /*0220*/ 	.word	0x00000120
        /*0224*/ 	.short	0x0100
        /*0226*/ 	.byte	0x04
	.zero		1


	//   ....[20]....
        /*0228*/ 	.word	0x00000740
        /*022c*/ 	.word	0x000000ff
        /*0230*/ 	.word	0x00000050
        /*0234*/ 	.short	0x0100
        /*0236*/ 	.byte	0x04
	.zero		1


	//   ....[21]....
        /*0238*/ 	.word	0x00000750
        /*023c*/ 	.word	0x000000ff
        /*0240*/ 	.word	0x00000128
        /*0244*/ 	.short	0x0100
        /*0246*/ 	.byte	0x04
	.zero		1


	//   ....[22]....
        /*0248*/ 	.word	0x00000760
        /*024c*/ 	.word	0x000000ff
        /*0250*/ 	.word	0x00000058
        /*0254*/ 	.short	0x0100
        /*0256*/ 	.byte	0x04
	.zero		1


	//   ....[23]....
        /*0258*/ 	.word	0x00000770
        /*025c*/ 	.word	0x000000ff
        /*0260*/ 	.word	0x00000130
        /*0264*/ 	.short	0x0100
        /*0266*/ 	.byte	0x04
	.zero		1


	//   ....[24]....
        /*0268*/ 	.word	0x00000780
        /*026c*/ 	.word	0x000000ff
        /*0270*/ 	.word	0x00000060
        /*0274*/ 	.short	0x0100
        /*0276*/ 	.byte	0x04
	.zero		1


	//   ....[25]....
        /*0278*/ 	.word	0x00000790
        /*027c*/ 	.word	0x000000ff
        /*0280*/ 	.word	0x00000138
        /*0284*/ 	.short	0x0100
        /*0286*/ 	.byte	0x04
	.zero		1


	//   ....[26]....
        /*0288*/ 	.word	0x000007a0
        /*028c*/ 	.word	0x000000ff
        /*0290*/ 	.word	0x00000068
        /*0294*/ 	.short	0x0100
        /*0296*/ 	.byte	0x04
	.zero		1


	//   ....[27]....
        /*0298*/ 	.word	0x000007b0
        /*029c*/ 	.word	0x000000ff
        /*02a0*/ 	.word	0x00000140
        /*02a4*/ 	.short	0x0100
        /*02a6*/ 	.byte	0x04
	.zero		1


	//   ....[28]....
        /*02a8*/ 	.word	0x000007c0
        /*02ac*/ 	.word	0x000000ff
        /*02b0*/ 	.word	0x00000070
        /*02b4*/ 	.short	0x0100
        /*02b6*/ 	.byte	0x04
	.zero		1


	//   ....[29]....
        /*02b8*/ 	.word	0x000007d0
        /*02bc*/ 	.word	0x000000ff
        /*02c0*/ 	.word	0x00000148
        /*02c4*/ 	.short	0x0100
        /*02c6*/ 	.byte	0x04
	.zero		1


	//   ....[30]....
        /*02c8*/ 	.word	0x000007e0
        /*02cc*/ 	.word	0x000000ff
        /*02d0*/ 	.word	0x00000078
        /*02d4*/ 	.short	0x0100
        /*02d6*/ 	.byte	0x04
	.zero		1


	//   ....[31]....
        /*02d8*/ 	.word	0x000007f0
        /*02dc*/ 	.word	0x000000ff
        /*02e0*/ 	.word	0x00000150
        /*02e4*/ 	.short	0x0100
        /*02e6*/ 	.byte	0x04
	.zero		1


	//   ....[32]....
        /*02e8*/ 	.word	0x00000800
        /*02ec*/ 	.word	0x000000ff
        /*02f0*/ 	.word	0x00000080
        /*02f4*/ 	.short	0x0100
        /*02f6*/ 	.byte	0x04
	.zero		1


	//   ....[33]....
        /*02f8*/ 	.word	0x00000810
        /*02fc*/ 	.word	0x000000ff
        /*0300*/ 	.word	0x00000158
        /*0304*/ 	.short	0x0100
        /*0306*/ 	.byte	0x04
	.zero		1


	//   ....[34]....
        /*0308*/ 	.word	0x00000820
        /*030c*/ 	.word	0x000000ff
        /*0310*/ 	.word	0x00000088
        /*0314*/ 	.short	0x0100
        /*0316*/ 	.byte	0x04
	.zero		1


	//   ....[35]....
        /*0318*/ 	.word	0x00000830
        /*031c*/ 	.word	0x000000ff
        /*0320*/ 	.word	0x00000160
        /*0324*/ 	.short	0x0100
        /*0326*/ 	.byte	0x04
	.zero		1


	//   ....[36]....
        /*0328*/ 	.word	0x00000840
        /*032c*/ 	.word	0x000000ff
        /*0330*/ 	.word	0x00000090
        /*0334*/ 	.short	0x0100
        /*0336*/ 	.byte	0x04
	.zero		1


	//   ....[37]....
        /*0338*/ 	.word	0x00000850
        /*033c*/ 	.word	0x000000ff
        /*0340*/ 	.word	0x00000168
        /*0344*/ 	.short	0x0100
        /*0346*/ 	.byte	0x04
	.zero		1


	//   ....[38]....
        /*0348*/ 	.word	0x00000860
        /*034c*/ 	.word	0x000000ff
        /*0350*/ 	.word	0x00000098
        /*0354*/ 	.short	0x0100
        /*0356*/ 	.byte	0x04
	.zero		1


	//   ....[39]....
        /*0358*/ 	.word	0x00000870
        /*035c*/ 	.word	0x000000ff
        /*0360*/ 	.word	0x00000170
        /*0364*/ 	.short	0x0100
        /*0366*/ 	.byte	0x04
	.zero		1


	//   ....[40]....
        /*0368*/ 	.word	0x00000880
        /*036c*/ 	.word	0x000000ff
        /*0370*/ 	.word	0x000000a0
        /*0374*/ 	.short	0x0100
        /*0376*/ 	.byte	0x04
	.zero		1


	//   ....[41]....
        /*0378*/ 	.word	0x00000890
        /*037c*/ 	.word	0x000000ff
        /*0380*/ 	.word	0x00000178
        /*0384*/ 	.short	0x0100
        /*0386*/ 	.byte	0x04
	.zero		1


	//   ....[42]....
        /*0388*/ 	.word	0x000008a0
        /*038c*/ 	.word	0x000000ff
        /*0390*/ 	.word	0x000000a8
        /*0394*/ 	.short	0x0100
        /*0396*/ 	.byte	0x04
	.zero		1


	//   ....[43]....
        /*0398*/ 	.word	0x000008b0
        /*039c*/ 	.word	0x000000ff
        /*03a0*/ 	.word	0x00000180
        /*03a4*/ 	.short	0x0100
        /*03a6*/ 	.byte	0x04
	.zero		1


	//   ....[44]....
        /*03a8*/ 	.word	0x000008c0
        /*03ac*/ 	.word	0x000000ff
        /*03b0*/ 	.word	0x000000b0
        /*03b4*/ 	.short	0x0100
        /*03b6*/ 	.byte	0x04
	.zero		1


	//   ....[45]....
        /*03b8*/ 	.word	0x000008d0
        /*03bc*/ 	.word	0x000000ff
        /*03c0*/ 	.word	0x00000188
        /*03c4*/ 	.short	0x0100
        /*03c6*/ 	.byte	0x04
	.zero		1


	//   ....[46]....
        /*03c8*/ 	.word	0x000008e0
        /*03cc*/ 	.word	0x000000ff
        /*03d0*/ 	.word	0x000000b8
        /*03d4*/ 	.short	0x0100
        /*03d6*/ 	.byte	0x04
	.zero		1


	//   ....[47]....
        /*03d8*/ 	.word	0x000008f0
        /*03dc*/ 	.word	0x000000ff
        /*03e0*/ 	.word	0x00000190
        /*03e4*/ 	.short	0x0100
        /*03e6*/ 	.byte	0x04
	.zero		1


	//   ....[48]....
        /*03e8*/ 	.word	0x00000900
        /*03ec*/ 	.word	0x000000ff
        /*03f0*/ 	.word	0x000000c0
        /*03f4*/ 	.short	0x0100
        /*03f6*/ 	.byte	0x04
	.zero		1


	//   ....[49]....
        /*03f8*/ 	.word	0x00000910
        /*03fc*/ 	.word	0x000000ff
        /*0400*/ 	.word	0x00000198
        /*0404*/ 	.short	0x0100
        /*0406*/ 	.byte	0x04
	.zero		1


	//   ....[50]....
        /*0408*/ 	.word	0x00000920
        /*040c*/ 	.word	0x000000ff
        /*0410*/ 	.word	0x000000c8
        /*0414*/ 	.short	0x0100
        /*0416*/ 	.byte	0x04
	.zero		1


	//   ....[51]....
        /*0418*/ 	.word	0x00000930
        /*041c*/ 	.word	0x000000ff
        /*0420*/ 	.word	0x000001a0
        /*0424*/ 	.short	0x0100
        /*0426*/ 	.byte	0x04
	.zero		1


	//   ....[52]....
        /*0428*/ 	.word	0x00000940
        /*042c*/ 	.word	0x000000ff
        /*0430*/ 	.word	0x000000d0
        /*0434*/ 	.short	0x0100
        /*0436*/ 	.byte	0x04
	.zero		1


	//   ....[53]....
        /*0438*/ 	.word	0x00000950
        /*043c*/ 	.word	0x000000ff
        /*0440*/ 	.word	0x000001a8
        /*0444*/ 	.short	0x0100
        /*0446*/ 	.byte	0x04
	.zero		1


	//   ....[54]....
        /*0448*/ 	.word	0x00000a90
        /*044c*/ 	.word	0x000000ff
        /*0450*/ 	.word	0x000001b0
        /*0454*/ 	.short	0x0100
        /*0456*/ 	.byte	0x04
	.zero		1


	//   ....[55]....
        /*0458*/ 	.word	0x00000aa0
        /*045c*/ 	.word	0x000000ff
        /*0460*/ 	.word	0x000001b8
        /*0464*/ 	.short	0x0100
        /*0466*/ 	.byte	0x04
	.zero		1


	//   ....[56]....
        /*0468*/ 	.word	0x00000b90
        /*046c*/ 	.word	0x000000ff
        /*0470*/ 	.word	0x000001c0
        /*0474*/ 	.short	0x0100
        /*0476*/ 	.byte	0x06
	.zero		1


	//   ....[57]....
        /*0478*/ 	.word	0x00000ba0
        /*047c*/ 	.word	0x000000ff
        /*0480*/ 	.word	0x000001c8
        /*0484*/ 	.short	0x0100
        /*0486*/ 	.byte	0x06
	.zero		1


	//   ....[58]....
        /*0488*/ 	.word	0x00000ce0
        /*048c*/ 	.word	0x000000ff
        /*0490*/ 	.word	0x000001d0
        /*0494*/ 	.short	0x0100
        /*0496*/ 	.byte	0x06
	.zero		1


	//   ....[59]....
        /*0498*/ 	.word	0x00000cf0
        /*049c*/ 	.word	0x000000ff
        /*04a0*/ 	.word	0x000001e0
        /*04a4*/ 	.short	0x0100
        /*04a6*/ 	.byte	0x06
	.zero		1


	//   ....[60]....
        /*04a8*/ 	.word	0x00000d00
        /*04ac*/ 	.word	0x000000ff
        /*04b0*/ 	.word	0x000001d8
        /*04b4*/ 	.short	0x0100
        /*04b6*/ 	.byte	0x06
	.zero		1


	//   ....[61]....
        /*04b8*/ 	.word	0x00000d10
        /*04bc*/ 	.word	0x000000ff
        /*04c0*/ 	.word	0x000001e8
        /*04c4*/ 	.short	0x0100
        /*04c6*/ 	.byte	0x06
	.zero		1


	//   ....[62]....
        /*04c8*/ 	.word	0x00000e40
        /*04cc*/ 	.word	0x000000ff
        /*04d0*/ 	.word	0x000001f0
        /*04d4*/ 	.short	0x0100
        /*04d6*/ 	.byte	0x04
	.zero		1


	//   ....[63]....
        /*04d8*/ 	.word	0x00000e50
        /*04dc*/ 	.word	0x000000ff
        /*04e0*/ 	.word	0x00000210
        /*04e4*/ 	.short	0x0100
        /*04e6*/ 	.byte	0x04
	.zero		1


	//   ....[64]....
        /*04e8*/ 	.word	0x00000e60
        /*04ec*/ 	.word	0x000000ff
        /*04f0*/ 	.word	0x000001f8
        /*04f4*/ 	.short	0x0100
        /*04f6*/ 	.byte	0x04
	.zero		1


	//   ....[65]....
        /*04f8*/ 	.word	0x00000e70
        /*04fc*/ 	.word	0x000000ff
        /*0500*/ 	.word	0x00000218
        /*0504*/ 	.short	0x0100
        /*0506*/ 	.byte	0x04
	.zero		1


	//   ....[66]....
        /*0508*/ 	.word	0x00000e80
        /*050c*/ 	.word	0x000000ff
        /*0510*/ 	.word	0x00000200
        /*0514*/ 	.short	0x0100
        /*0516*/ 	.byte	0x04
	.zero		1


	//   ....[67]....
        /*0518*/ 	.word	0x00000e90
        /*051c*/ 	.word	0x000000ff
        /*0520*/ 	.word	0x00000220
        /*0524*/ 	.short	0x0100
        /*0526*/ 	.byte	0x04
	.zero		1


	//   ....[68]....
        /*0528*/ 	.word	0x00000ea0
        /*052c*/ 	.word	0x000000ff
        /*0530*/ 	.word	0x00000208
        /*0534*/ 	.short	0x0100
        /*0536*/ 	.byte	0x04
	.zero		1


	//   ....[69]....
        /*0538*/ 	.word	0x00000eb0
        /*053c*/ 	.word	0x000000ff
        /*0540*/ 	.word	0x00000228
        /*0544*/ 	.short	0x0100
        /*0546*/ 	.byte	0x04
	.zero		1


	//   ....[70]....
        /*0548*/ 	.word	0x00000fa0
        /*054c*/ 	.word	0x000000ff
        /*0550*/ 	.word	0x00000230
        /*0554*/ 	.short	0x0100
        /*0556*/ 	.byte	0x04
	.zero		1


	//   ....[71]....
        /*0558*/ 	.word	0x00000fb0
        /*055c*/ 	.word	0x000000ff
        /*0560*/ 	.word	0x00000240
        /*0564*/ 	.short	0x0100
        /*0566*/ 	.byte	0x04
	.zero		1


	//   ....[72]....
        /*0568*/ 	.word	0x00000fc0
        /*056c*/ 	.word	0x000000ff
        /*0570*/ 	.word	0x00000238
        /*0574*/ 	.short	0x0100
        /*0576*/ 	.byte	0x04
	.zero		1


	//   ....[73]....
        /*0578*/ 	.word	0x00000fd0
        /*057c*/ 	.word	0x000000ff
        /*0580*/ 	.word	0x00000248
        /*0584*/ 	.short	0x0100
        /*0586*/ 	.byte	0x04
	.zero		1


	//   ....[74]....
        /*0588*/ 	.word	0x00001ad0
        /*058c*/ 	.word	0x00000000
        /*0590*/ 	.word	0x00000240
        /*0594*/ 	.short	0x010a
        /*0596*/ 	.byte	0xff
	.zero		1


	//   ....[75]....
        /*0598*/ 	.word	0x00001b00
        /*059c*/ 	.word	0x00000000
        /*05a0*/ 	.word	0x00000230
        /*05a4*/ 	.short	0x0101
        /*05a6*/ 	.byte	0xff
	.zero		1


	//   ....[76]....
        /*05a8*/ 	.word	0x00001bd0
        /*05ac*/ 	.word	0x000000ff
        /*05b0*/ 	.word	0x000000d8
        /*05b4*/ 	.short	0x010a
        /*05b6*/ 	.byte	0x04
	.zero		1


	//   ....[77]....
        /*05b8*/ 	.word	0x00001c50
        /*05bc*/ 	.word	0x000000ff
        /*05c0*/ 	.word	0x000000d8
        /*05c4*/ 	.short	0x010a
        /*05c6*/ 	.byte	0x21
	.zero		1


	//   ....[78]....
        /*05c8*/ 	.word	0x00001de0
        /*05cc*/ 	.word	0x000000ff
        /*05d0*/ 	.word	0x000000d8
        /*05d4*/ 	.short	0x010a
        /*05d6*/ 	.byte	0x08
	.zero		1


	//   ....[79]....
        /*05d8*/ 	.word	0x00001f00
        /*05dc*/ 	.word	0x000000ff
        /*05e0*/ 	.word	0x000001c8
        /*05e4*/ 	.short	0x0101
        /*05e6*/ 	.byte	0x06
	.zero		1


	//   ....[80]....
        /*05e8*/ 	.word	0x00001f20
        /*05ec*/ 	.word	0x000000ff
        /*05f0*/ 	.word	0x000000d8
        /*05f4*/ 	.short	0x010a
        /*05f6*/ 	.byte	0x04
	.zero		1


	//   ....[81]....
        /*05f8*/ 	.word	0x00001fa0
        /*05fc*/ 	.word	0x000000ff
        /*0600*/ 	.word	0x000000d8
        /*0604*/ 	.short	0x010a
        /*0606*/ 	.byte	0x11
	.zero		1


	//   ....[82]....
        /*0608*/ 	.word	0x000021b0
        /*060c*/ 	.word	0x000000ff
        /*0610*/ 	.word	0x000000d8
        /*0614*/ 	.short	0x010a
        /*0616*/ 	.byte	0x07
	.zero		1


	//   ....[83]....
        /*0618*/ 	.word	0x00002280
        /*061c*/ 	.word	0x00000003
        /*0620*/ 	.word	0x000001d0
        /*0624*/ 	.short	0x010a
        /*0626*/ 	.byte	0xff
	.zero		1


	//   ....[84]....
        /*0628*/ 	.word	0x000023d0
        /*062c*/ 	.word	0x00000000
        /*0630*/ 	.word	0x00000000
        /*0634*/ 	.short	0x0101
        /*0636*/ 	.byte	0xff
	.zero		1


	//   ....[85]....
        /*0638*/ 	.word	0x00002970
        /*063c*/ 	.word	0x000000ff
        /*0640*/ 	.word	0x00000000
        /*0644*/ 	.short	0x010a
        /*0646*/ 	.byte	0x04
	.zero		1


	//   ....[86]....
        /*0648*/ 	.word	0x00002a00
        /*064c*/ 	.word	0x000000ff
        /*0650*/ 	.word	0x00000000
        /*0654*/ 	.short	0x010a
        /*0656*/ 	.byte	0x05
	.zero		1


	//   ....[87]....
        /*0658*/ 	.word	0x00002a90
        /*065c*/ 	.word	0x000000ff
        /*0660*/ 	.word	0x00000000
        /*0664*/ 	.short	0x010a
        /*0666*/ 	.byte	0x05
	.zero		1


	//   ....[88]....
        /*0668*/ 	.word	0x00002b20
        /*066c*/ 	.word	0x000000ff
        /*0670*/ 	.word	0x00000000
        /*0674*/ 	.short	0x010a
        /*0676*/ 	.byte	0x05
	.zero		1


	//   ....[89]....
        /*0678*/ 	.word	0x00002bb0
        /*067c*/ 	.word	0x000000ff
        /*0680*/ 	.word	0x00000000
        /*0684*/ 	.short	0x010a
        /*0686*/ 	.byte	0x05
	.zero		1


	//   ....[90]....
        /*0688*/ 	.word	0x00002c40
        /*068c*/ 	.word	0x000000ff
        /*0690*/ 	.word	0x00000000
        /*0694*/ 	.short	0x010a
        /*0696*/ 	.byte	0x05
	.zero		1


	//   ....[91]....
        /*0698*/ 	.word	0x00002cd0
        /*069c*/ 	.word	0x000000ff
        /*06a0*/ 	.word	0x00000000
        /*06a4*/ 	.short	0x010a
        /*06a6*/ 	.byte	0x05
	.zero		1


	//   ....[92]....
        /*06a8*/ 	.word	0x00002d60
        /*06ac*/ 	.word	0x000000ff
        /*06b0*/ 	.word	0x00000000
        /*06b4*/ 	.short	0x010a
        /*06b6*/ 	.byte	0x05
	.zero		1


	//   ....[93]....
        /*06b8*/ 	.word	0x00002df0
        /*06bc*/ 	.word	0x000000ff
        /*06c0*/ 	.word	0x00000000
        /*06c4*/ 	.short	0x010a
        /*06c6*/ 	.byte	0x05
	.zero		1


	//   ....[94]....
        /*06c8*/ 	.word	0x00002e80
        /*06cc*/ 	.word	0x000000ff
        /*06d0*/ 	.word	0x00000000
        /*06d4*/ 	.short	0x010a
        /*06d6*/ 	.byte	0x05
	.zero		1


	//   ....[95]....
        /*06d8*/ 	.word	0x00002f10
        /*06dc*/ 	.word	0x000000ff
        /*06e0*/ 	.word	0x00000000
        /*06e4*/ 	.short	0x010a
        /*06e6*/ 	.byte	0x05
	.zero		1


	//   ....[96]....
        /*06e8*/ 	.word	0x00002fa0
        /*06ec*/ 	.word	0x000000ff
        /*06f0*/ 	.word	0x00000000
        /*06f4*/ 	.short	0x010a
        /*06f6*/ 	.byte	0x05
	.zero		1


	//   ....[97]....
        /*06f8*/ 	.word	0x00003030
        /*06fc*/ 	.word	0x000000ff
        /*0700*/ 	.word	0x00000000
        /*0704*/ 	.short	0x010a
        /*0706*/ 	.byte	0x05
	.zero		1


	//   ....[98]....
        /*0708*/ 	.word	0x000030c0
        /*070c*/ 	.word	0x000000ff
        /*0710*/ 	.word	0x00000000
        /*0714*/ 	.short	0x010a
        /*0716*/ 	.byte	0x05
	.zero		1


	//   ....[99]....
        /*0718*/ 	.word	0x00003150
        /*071c*/ 	.word	0x000000ff
        /*0720*/ 	.word	0x00000000
        /*0724*/ 	.short	0x010a
        /*0726*/ 	.byte	0x05
	.zero		1


	//   ....[100]....
        /*0728*/ 	.word	0x000031e0
        /*072c*/ 	.word	0x000000ff
        /*0730*/ 	.word	0x00000000
        /*0734*/ 	.short	0x010a
        /*0736*/ 	.byte	0x05
	.zero		1


	//   ....[101]....
        /*0738*/ 	.word	0x00003270
        /*073c*/ 	.word	0x000000ff
        /*0740*/ 	.word	0x00000000
        /*0744*/ 	.short	0x010a
        /*0746*/ 	.byte	0x05
	.zero		1


	//   ....[102]....
        /*0748*/ 	.word	0x00003300
        /*074c*/ 	.word	0x000000ff
        /*0750*/ 	.word	0x00000000
        /*0754*/ 	.short	0x010a
        /*0756*/ 	.byte	0x05
	.zero		1


	//   ....[103]....
        /*0758*/ 	.word	0x00003390
        /*075c*/ 	.word	0x000000ff
        /*0760*/ 	.word	0x00000000
        /*0764*/ 	.short	0x010a
        /*0766*/ 	.byte	0x05
	.zero		1


	//   ....[104]....
        /*0768*/ 	.word	0x00003420
        /*076c*/ 	.word	0x000000ff
        /*0770*/ 	.word	0x00000000
        /*0774*/ 	.short	0x010a
        /*0776*/ 	.byte	0x05
	.zero		1


	//   ....[105]....
        /*0778*/ 	.word	0x000034b0
        /*077c*/ 	.word	0x000000ff
        /*0780*/ 	.word	0x00000000
        /*0784*/ 	.short	0x010a
        /*0786*/ 	.byte	0x05
	.zero		1


	//   ....[106]....
        /*0788*/ 	.word	0x00003540
        /*078c*/ 	.word	0x000000ff
        /*0790*/ 	.word	0x00000000
        /*0794*/ 	.short	0x010a
        /*0796*/ 	.byte	0x05
	.zero		1


	//   ....[107]....
        /*0798*/ 	.word	0x000035d0
        /*079c*/ 	.word	0x000000ff
        /*07a0*/ 	.word	0x00000000
        /*07a4*/ 	.short	0x010a
        /*07a6*/ 	.byte	0x05
	.zero		1


	//   ....[108]....
        /*07a8*/ 	.word	0x00003660
        /*07ac*/ 	.word	0x000000ff
        /*07b0*/ 	.word	0x00000000
        /*07b4*/ 	.short	0x010a
        /*07b6*/ 	.byte	0x05
	.zero		1


	//   ....[109]....
        /*07b8*/ 	.word	0x000036f0
        /*07bc*/ 	.word	0x000000ff
        /*07c0*/ 	.word	0x00000000
        /*07c4*/ 	.short	0x010a
        /*07c6*/ 	.byte	0x05
	.zero		1


	//   ....[110]....
        /*07c8*/ 	.word	0x00003780
        /*07cc*/ 	.word	0x000000ff
        /*07d0*/ 	.word	0x00000000
        /*07d4*/ 	.short	0x010a
        /*07d6*/ 	.byte	0x05
	.zero		1


	//   ....[111]....
        /*07d8*/ 	.word	0x00003820
        /*07dc*/ 	.word	0x00000000
        /*07e0*/ 	.word	0x00000000
        /*07e4*/ 	.short	0x010a
        /*07e6*/ 	.byte	0xff
	.zero		1


	//   ....[112]....
        /*07e8*/ 	.word	0x00003940
        /*07ec*/ 	.word	0x00000002
        /*07f0*/ 	.word	0x00000230
        /*07f4*/ 	.short	0x010a
        /*07f6*/ 	.byte	0xff
	.zero		1


	//   ....[113]....
        /*07f8*/ 	.word	0x000039b0
        /*07fc*/ 	.word	0x00000002
        /*0800*/ 	.word	0x00000000
        /*0804*/ 	.short	0x0101
        /*0806*/ 	.byte	0xff
	.zero		1


	//   ....[114]....
        /*0808*/ 	.word	0x000039d0
        /*080c*/ 	.word	0x000000ff
        /*0810*/ 	.word	0x000001e0
        /*0814*/ 	.short	0x010a
        /*0816*/ 	.byte	0x04
	.zero		1


	//   ....[115]....
        /*0818*/ 	.word	0x00003af0
        /*081c*/ 	.word	0x00000002
        /*0820*/ 	.word	0x000001d0
        /*0824*/ 	.short	0x010a
        /*0826*/ 	.byte	0xff
	.zero		1


	//   ....[116]....
        /*0828*/ 	.word	0x00003bf0
        /*082c*/ 	.word	0x00000002
        /*0830*/ 	.word	0x00000000
        /*0834*/ 	.short	0x0101
        /*0836*/ 	.byte	0xff
	.zero		1


	//   ....[117]....
        /*0838*/ 	.word	0x00003c80
        /*083c*/ 	.word	0x000000ff
        /*0840*/ 	.word	0x000001e0
        /*0844*/ 	.short	0x0106
        /*0846*/ 	.byte	0x04
	.zero		1


	//   ....[118]....
        /*0848*/ 	.word	0x00003ca0
        /*084c*/ 	.word	0x000000ff
        /*0850*/ 	.word	0x000001e0
        /*0854*/ 	.short	0x010a
        /*0856*/ 	.byte	0x04
	.zero		1


	//   ....[119]....
        /*0858*/ 	.word	0x00003d30
        /*085c*/ 	.word	0x000000ff
        /*0860*/ 	.word	0x000001e0
        /*0864*/ 	.short	0x0106
        /*0866*/ 	.byte	0x07
	.zero		1


	//   ....[120]....
        /*0868*/ 	.word	0x00003d70
        /*086c*/ 	.word	0x00000000
        /*0870*/ 	.word	0x000001e0
        /*0874*/ 	.short	0x010a
        /*0876*/ 	.byte	0xff
	.zero		1


	//   ....[121]....
        /*0878*/ 	.word	0x00004280
        /*087c*/ 	.word	0x00000000
        /*0880*/ 	.word	0x000001d0
        /*0884*/ 	.short	0x010a
        /*0886*/ 	.byte	0xff
	.zero		1


	//   ....[122]....
        /*0888*/ 	.word	0x00004380
        /*088c*/ 	.word	0x00000003
        /*0890*/ 	.word	0x00000000
        /*0894*/ 	.short	0x0101
        /*0896*/ 	.byte	0xff
	.zero		1


	//   ....[123]....
        /*0898*/ 	.word	0x00004390
        /*089c*/ 	.word	0x000000ff
        /*08a0*/ 	.word	0x00000000
        /*08a4*/ 	.short	0x010a
        /*08a6*/ 	.byte	0x04
	.zero		1


	//   ....[124]....
        /*08a8*/ 	.word	0x00004410
        /*08ac*/ 	.word	0x000000ff
        /*08b0*/ 	.word	0x00000210
        /*08b4*/ 	.short	0x010a
        /*08b6*/ 	.byte	0x17
	.zero		1


	//   ....[125]....
        /*08b8*/ 	.word	0x000044f0
        /*08bc*/ 	.word	0x000000ff
        /*08c0*/ 	.word	0x00000000
        /*08c4*/ 	.short	0x010a
        /*08c6*/ 	.byte	0x05
	.zero		1


	//   ....[126]....
        /*08c8*/ 	.word	0x00004630
        /*08cc*/ 	.word	0x000000ff
        /*08d0*/ 	.word	0x00000000
        /*08d4*/ 	.short	0x010a
        /*08d6*/ 	.byte	0x04
	.zero		1


	//   ....[127]....
        /*08d8*/ 	.word	0x00004820
        /*08dc*/ 	.word	0x000000ff
        /*08e0*/ 	.word	0x00000000
        /*08e4*/ 	.short	0x010a
        /*08e6*/ 	.byte	0x04
	.zero		1


	//   ....[128]....
        /*08e8*/ 	.word	0x000048b0
        /*08ec*/ 	.word	0x000000ff
        /*08f0*/ 	.word	0x00000000
        /*08f4*/ 	.short	0x010a
        /*08f6*/ 	.byte	0x05
	.zero		1


	//   ....[129]....
        /*08f8*/ 	.word	0x00004940
        /*08fc*/ 	.word	0x000000ff
        /*0900*/ 	.word	0x00000000
        /*0904*/ 	.short	0x010a
        /*0906*/ 	.byte	0x05
	.zero		1


	//   ....[130]....
        /*0908*/ 	.word	0x000049d0
        /*090c*/ 	.word	0x000000ff
        /*0910*/ 	.word	0x00000000
        /*0914*/ 	.short	0x010a
        /*0916*/ 	.byte	0x04
	.zero		1


	//   ....[131]....
        /*0918*/ 	.word	0x00004ec0
        /*091c*/ 	.word	0x00000003
        /*0920*/ 	.word	0x000001d0
        /*0924*/ 	.short	0x010a
        /*0926*/ 	.byte	0xff
	.zero		1


	//   ....[132]....
        /*0928*/ 	.word	0x00005030
        /*092c*/ 	.word	0x00000000
        /*0930*/ 	.word	0x00000000
        /*0934*/ 	.short	0x0101
        /*0936*/ 	.byte	0xff
	.zero		1


	//   ....[133]....
        /*0938*/ 	.word	0x000054f0
        /*093c*/ 	.word	0x000000ff
        /*0940*/ 	.word	0x000001c8
        /*0944*/ 	.short	0x010a
        /*0946*/ 	.byte	0x11
	.zero		1


	//   ....[134]....
        /*0948*/ 	.word	0x00005680
        /*094c*/ 	.word	0x000000ff
        /*0950*/ 	.word	0x000001b8
        /*0954*/ 	.short	0x010a
        /*0956*/ 	.byte	0x11
	.zero		1


	//   ....[135]....
        /*0958*/ 	.word	0x00005890
        /*095c*/ 	.word	0x000000ff
        /*0960*/ 	.word	0x000001b0
        /*0964*/ 	.short	0x010b
        /*0966*/ 	.byte	0x11
	.zero		1


	//   ....[136]....
        /*0968*/ 	.word	0x000058a0
        /*096c*/ 	.word	0x000000ff
        /*0970*/ 	.word	0x00000000
        /*0974*/ 	.short	0x0101
        /*0976*/ 	.byte	0x30
	.zero		1


	//   ....[137]....
        /*0978*/ 	.word	0x000058e0
        /*097c*/ 	.word	0x00000000
        /*0980*/ 	.word	0x000001b8
        /*0984*/ 	.short	0x010a
        /*0986*/ 	.byte	0xff
	.zero		1


	//   ....[138]....
        /*0988*/ 	.word	0x00005c10
        /*098c*/ 	.word	0x00000003
        /*0990*/ 	.word	0x000001d0
        /*0994*/ 	.short	0x010a
        /*0996*/ 	.byte	0xff
	.zero		1


	//   ....[139]....
        /*0998*/ 	.word	0x00005d90
        /*099c*/ 	.word	0x00000000
        /*09a0*/ 	.word	0x00000000
        /*09a4*/ 	.short	0x0101
        /*09a6*/ 	.byte	0xff
	.zero		1


	//   ....[140]....
        /*09a8*/ 	.word	0x000067f0
        /*09ac*/ 	.word	0x000000ff
        /*09b0*/ 	.word	0x000001b0
        /*09b4*/ 	.short	0x010a
        /*09b6*/ 	.byte	0x2c
	.zero		1


	//   ....[141]....
        /*09b8*/ 	.word	0x00006800
        /*09bc*/ 	.word	0x00000010
        /*09c0*/ 	.word	0x000001f0
        /*09c4*/ 	.short	0x010a
        /*09c6*/ 	.byte	0xff
	.zero		1


	//   ....[142]....
        /*09c8*/ 	.word	0x000069b0
        /*09cc*/ 	.word	0x000000ff
        /*09d0*/ 	.word	0x000001b0
        /*09d4*/ 	.short	0x010a
        /*09d6*/ 	.byte	0x2c
	.zero		1


	//   ....[143]....
        /*09d8*/ 	.word	0x00006a90
        /*09dc*/ 	.word	0x000000ff
        /*09e0*/ 	.word	0x00000000
        /*09e4*/ 	.short	0x0101
        /*09e6*/ 	.byte	0x04
	.zero		1


	//   ....[144]....
        /*09e8*/ 	.word	0x00006af0
        /*09ec*/ 	.word	0x00000010
        /*09f0*/ 	.word	0x000001f0
        /*09f4*/ 	.short	0x010a
        /*09f6*/ 	.byte	0xff
	.zero		1


	//   ....[145]....
        /*09f8*/ 	.word	0x00006db0
        /*09fc*/ 	.word	0x000000ff
        /*0a00*/ 	.word	0x00000000
        /*0a04*/ 	.short	0x0101
        /*0a06*/ 	.byte	0x04
	.zero		1


	//   ....[146]....
        /*0a08*/ 	.word	0x000077b0
        /*0a0c*/ 	.word	0x00000000
        /*0a10*/ 	.word	0x00000240
        /*0a14*/ 	.short	0x010a
        /*0a16*/ 	.byte	0xff
	.zero		1


	//   ....[147]....
        /*0a18*/ 	.word	0x00007810
        /*0a1c*/ 	.word	0x00000000
        /*0a20*/ 	.word	0x000000d8
        /*0a24*/ 	.short	0x010a
        /*0a26*/ 	.byte	0xff
	.zero		1


	//   ....[148]....
        /*0a28*/ 	.word	0x00007870
        /*0a2c*/ 	.word	0x00000000
        /*0a30*/ 	.word	0x000000d8
        /*0a34*/ 	.short	0x010a
        /*0a36*/ 	.byte	0xff
	.zero		1


	//   ....[149]....
        /*0a38*/ 	.word	0x000078c0
        /*0a3c*/ 	.word	0x00000003
        /*0a40*/ 	.word	0x000001d0
        /*0a44*/ 	.short	0x010a
        /*0a46*/ 	.byte	0xff
	.zero		1


	//   ....[150]....
        /*0a48*/ 	.word	0x00007920
        /*0a4c*/ 	.word	0x00000000
        /*0a50*/ 	.word	0x00000000
        /*0a54*/ 	.short	0x010a
        /*0a56*/ 	.byte	0xff
	.zero		1


	//   ....[151]....
        /*0a58*/ 	.word	0x00007980
        /*0a5c*/ 	.word	0x00000000
        /*0a60*/ 	.word	0x00000000
        /*0a64*/ 	.short	0x010a
        /*0a66*/ 	.byte	0xff
	.zero		1


	//   ....[152]....
        /*0a68*/ 	.word	0x000079e0
        /*0a6c*/ 	.word	0x00000000
        /*0a70*/ 	.word	0x00000000
        /*0a74*/ 	.short	0x010a
        /*0a76*/ 	.byte	0xff
	.zero		1


	//   ....[153]....
        /*0a78*/ 	.word	0x00007a40
        /*0a7c*/ 	.word	0x00000000
        /*0a80*/ 	.word	0x00000000
        /*0a84*/ 	.short	0x010a
        /*0a86*/ 	.byte	0xff
	.zero		1


	//   ....[154]....
        /*0a88*/ 	.word	0x00007aa0
        /*0a8c*/ 	.word	0x00000000
        /*0a90*/ 	.word	0x00000000
        /*0a94*/ 	.short	0x010a
        /*0a96*/ 	.byte	0xff
	.zero		1


	//   ....[155]....
        /*0a98*/ 	.word	0x00007b00
        /*0a9c*/ 	.word	0x00000000
        /*0aa0*/ 	.word	0x00000000
        /*0aa4*/ 	.short	0x010a
        /*0aa6*/ 	.byte	0xff
	.zero		1


	//   ....[156]....
        /*0aa8*/ 	.word	0x00007b60
        /*0aac*/ 	.word	0x00000000
        /*0ab0*/ 	.word	0x00000000
        /*0ab4*/ 	.short	0x010a
        /*0ab6*/ 	.byte	0xff
	.zero		1


	//   ....[157]....
        /*0ab8*/ 	.word	0x00007bc0
        /*0abc*/ 	.word	0x00000000
        /*0ac0*/ 	.word	0x00000000
        /*0ac4*/ 	.short	0x010a
        /*0ac6*/ 	.byte	0xff
	.zero		1


	//   ....[158]....
        /*0ac8*/ 	.word	0x00007c20
        /*0acc*/ 	.word	0x00000000
        /*0ad0*/ 	.word	0x00000000
        /*0ad4*/ 	.short	0x010a
        /*0ad6*/ 	.byte	0xff
	.zero		1


	//   ....[159]....
        /*0ad8*/ 	.word	0x00007c80
        /*0adc*/ 	.word	0x00000000
        /*0ae0*/ 	.word	0x00000000
        /*0ae4*/ 	.short	0x010a
        /*0ae6*/ 	.byte	0xff
	.zero		1


	//   ....[160]....
        /*0ae8*/ 	.word	0x00007ce0
        /*0aec*/ 	.word	0x00000000
        /*0af0*/ 	.word	0x00000000
        /*0af4*/ 	.short	0x010a
        /*0af6*/ 	.byte	0xff
	.zero		1


	//   ....[161]....
        /*0af8*/ 	.word	0x00007d40
        /*0afc*/ 	.word	0x00000000
        /*0b00*/ 	.word	0x00000000
        /*0b04*/ 	.short	0x010a
        /*0b06*/ 	.byte	0xff
	.zero		1


	//   ....[162]....
        /*0b08*/ 	.word	0x00007da0
        /*0b0c*/ 	.word	0x00000000
        /*0b10*/ 	.word	0x00000000
        /*0b14*/ 	.short	0x010a
        /*0b16*/ 	.byte	0xff
	.zero		1


	//   ....[163]....
        /*0b18*/ 	.word	0x00007e00
        /*0b1c*/ 	.word	0x00000000
        /*0b20*/ 	.word	0x00000000
        /*0b24*/ 	.short	0x010a
        /*0b26*/ 	.byte	0xff
	.zero		1


	//   ....[164]....
        /*0b28*/ 	.word	0x00007e60
        /*0b2c*/ 	.word	0x00000000
        /*0b30*/ 	.word	0x00000000
        /*0b34*/ 	.short	0x010a
        /*0b36*/ 	.byte	0xff
	.zero		1


	//   ....[165]....
        /*0b38*/ 	.word	0x00007ec0
        /*0b3c*/ 	.word	0x00000000
        /*0b40*/ 	.word	0x00000000
        /*0b44*/ 	.short	0x010a
        /*0b46*/ 	.byte	0xff
	.zero		1


	//   ....[166]....
        /*0b48*/ 	.word	0x00007f20
        /*0b4c*/ 	.word	0x00000000
        /*0b50*/ 	.word	0x00000000
        /*0b54*/ 	.short	0x010a
        /*0b56*/ 	.byte	0xff
	.zero		1


	//   ....[167]....
        /*0b58*/ 	.word	0x00007f80
        /*0b5c*/ 	.word	0x00000000
        /*0b60*/ 	.word	0x00000000
        /*0b64*/ 	.short	0x010a
        /*0b66*/ 	.byte	0xff
	.zero		1


	//   ....[168]....
        /*0b68*/ 	.word	0x00007fe0
        /*0b6c*/ 	.word	0x00000000
        /*0b70*/ 	.word	0x00000000
        /*0b74*/ 	.short	0x010a
        /*0b76*/ 	.byte	0xff
	.zero		1


	//   ....[169]....
        /*0b78*/ 	.word	0x00008040
        /*0b7c*/ 	.word	0x00000000
        /*0b80*/ 	.word	0x00000000
        /*0b84*/ 	.short	0x010a
        /*0b86*/ 	.byte	0xff
	.zero		1


	//   ....[170]....
        /*0b88*/ 	.word	0x000080a0
        /*0b8c*/ 	.word	0x00000000
        /*0b90*/ 	.word	0x00000000
        /*0b94*/ 	.short	0x010a
        /*0b96*/ 	.byte	0xff
	.zero		1


	//   ....[171]....
        /*0b98*/ 	.word	0x00008100
        /*0b9c*/ 	.word	0x00000000
        /*0ba0*/ 	.word	0x00000000
        /*0ba4*/ 	.short	0x010a
        /*0ba6*/ 	.byte	0xff
	.zero		1


	//   ....[172]....
        /*0ba8*/ 	.word	0x00008160
        /*0bac*/ 	.word	0x00000000
        /*0bb0*/ 	.word	0x00000000
        /*0bb4*/ 	.short	0x010a
        /*0bb6*/ 	.byte	0xff
	.zero		1


	//   ....[173]....
        /*0bb8*/ 	.word	0x000081c0
        /*0bbc*/ 	.word	0x00000000
        /*0bc0*/ 	.word	0x00000000
        /*0bc4*/ 	.short	0x010a
        /*0bc6*/ 	.byte	0xff
	.zero		1


	//   ....[174]....
        /*0bc8*/ 	.word	0x00008220
        /*0bcc*/ 	.word	0x00000000
        /*0bd0*/ 	.word	0x00000000
        /*0bd4*/ 	.short	0x010a
        /*0bd6*/ 	.byte	0xff
	.zero		1


	//   ....[175]....
        /*0bd8*/ 	.word	0x00008280
        /*0bdc*/ 	.word	0x00000000
        /*0be0*/ 	.word	0x00000000
        /*0be4*/ 	.short	0x010a
        /*0be6*/ 	.byte	0xff
	.zero		1


	//   ....[176]....
        /*0be8*/ 	.word	0x000082d0
        /*0bec*/ 	.word	0x00000002
        /*0bf0*/ 	.word	0x00000230
        /*0bf4*/ 	.short	0x010a
        /*0bf6*/ 	.byte	0xff
	.zero		1


	//   ....[177]....
        /*0bf8*/ 	.word	0x00008330
        /*0bfc*/ 	.word	0x00000002
        /*0c00*/ 	.word	0x000001e0
        /*0c04*/ 	.short	0x010a
        /*0c06*/ 	.byte	0xff
	.zero		1


	//   ....[178]....
        /*0c08*/ 	.word	0x00008380
        /*0c0c*/ 	.word	0x00000002
        /*0c10*/ 	.word	0x000001d0
        /*0c14*/ 	.short	0x010a
        /*0c16*/ 	.byte	0xff
	.zero		1


	//   ....[179]....
        /*0c18*/ 	.word	0x000083e0
        /*0c1c*/ 	.word	0x00000000
        /*0c20*/ 	.word	0x000001e0
        /*0c24*/ 	.short	0x010a
        /*0c26*/ 	.byte	0xff
	.zero		1


	//   ....[180]....
        /*0c28*/ 	.word	0x00008430
        /*0c2c*/ 	.word	0x00000000
        /*0c30*/ 	.word	0x000001d0
        /*0c34*/ 	.short	0x010a
        /*0c36*/ 	.byte	0xff
	.zero		1


	//   ....[181]....
        /*0c38*/ 	.word	0x00008490
        /*0c3c*/ 	.word	0x00000002
        /*0c40*/ 	.word	0x00000210
        /*0c44*/ 	.short	0x010a
        /*0c46*/ 	.byte	0xff
	.zero		1


	//   ....[182]....
        /*0c48*/ 	.word	0x000084f0
        /*0c4c*/ 	.word	0x00000000
        /*0c50*/ 	.word	0x00000000
        /*0c54*/ 	.short	0x010a
        /*0c56*/ 	.byte	0xff
	.zero		1


	//   ....[183]....
        /*0c58*/ 	.word	0x00008550
        /*0c5c*/ 	.word	0x00000000
        /*0c60*/ 	.word	0x00000000
        /*0c64*/ 	.short	0x010a
        /*0c66*/ 	.byte	0xff
	.zero		1


	//   ....[184]....
        /*0c68*/ 	.word	0x000085b0
        /*0c6c*/ 	.word	0x00000000
        /*0c70*/ 	.word	0x00000000
        /*0c74*/ 	.short	0x010a
        /*0c76*/ 	.byte	0xff
	.zero		1


	//   ....[185]....
        /*0c78*/ 	.word	0x00008610
        /*0c7c*/ 	.word	0x00000000
        /*0c80*/ 	.word	0x00000000
        /*0c84*/ 	.short	0x010a
        /*0c86*/ 	.byte	0xff
	.zero		1


	//   ....[186]....
        /*0c88*/ 	.word	0x00008670
        /*0c8c*/ 	.word	0x00000000
        /*0c90*/ 	.word	0x00000000
        /*0c94*/ 	.short	0x010a
        /*0c96*/ 	.byte	0xff
	.zero		1


	//   ....[187]....
        /*0c98*/ 	.word	0x000086c0
        /*0c9c*/ 	.word	0x00000003
        /*0ca0*/ 	.word	0x000001d0
        /*0ca4*/ 	.short	0x010a
        /*0ca6*/ 	.byte	0xff
	.zero		1


	//   ....[188]....
        /*0ca8*/ 	.word	0x00008720
        /*0cac*/ 	.word	0x00000000
        /*0cb0*/ 	.word	0x000001c8
        /*0cb4*/ 	.short	0x010a
        /*0cb6*/ 	.byte	0xff
	.zero		1


	//   ....[189]....
        /*0cb8*/ 	.word	0x00008780
        /*0cbc*/ 	.word	0x00000000
        /*0cc0*/ 	.word	0x000001b8
        /*0cc4*/ 	.short	0x010a
        /*0cc6*/ 	.byte	0xff
	.zero		1


	//   ....[190]....
        /*0cc8*/ 	.word	0x000087d0
        /*0ccc*/ 	.word	0x00000003
        /*0cd0*/ 	.word	0x000001d0
        /*0cd4*/ 	.short	0x010a
        /*0cd6*/ 	.byte	0xff
	.zero		1


	//   ....[191]....
        /*0cd8*/ 	.word	0x00008830
        /*0cdc*/ 	.word	0x00000000
        /*0ce0*/ 	.word	0x000001b0
        /*0ce4*/ 	.short	0x010a
        /*0ce6*/ 	.byte	0xff
	.zero		1


	//   ....[192]....
        /*0ce8*/ 	.word	0x00008880
        /*0cec*/ 	.word	0x00000010
        /*0cf0*/ 	.word	0x000001f0
        /*0cf4*/ 	.short	0x010a
        /*0cf6*/ 	.byte	0xff
	.zero		1


	//----- nvinfo : EIATTR_NUM_MBARRIERS
	.align		4
.L_47:
        /*0cf8*/ 	.byte	0x03, 0x38
        /*0cfa*/ 	.short	0x004a


	//----- nvinfo : EIATTR_EXIT_INSTR_OFFSETS
	.align		4
        /*0cfc*/ 	.byte	0x04, 0x1c
        /*0cfe*/ 	.short	(.L_49 - .L_48)


	//   ....[0]....
.L_48:
        /*0d00*/ 	.word	0x00003850


	//   ....[1]....
        /*0d04*/ 	.word	0x00003d40


	//   ....[2]....
        /*0d08*/ 	.word	0x00003da0


	//   ....[3]....
        /*0d0c*/ 	.word	0x00004c30


	//   ....[4]....
        /*0d10*/ 	.word	0x00005910


	//   ....[5]....
        /*0d14*/ 	.word	0x00005950


	//   ....[6]....
        /*0d18*/ 	.word	0x000077a0


	//----- nvinfo : EIATTR_MAX_THREADS
	.align		4
.L_49:
        /*0d1c*/ 	.byte	0x04, 0x05
        /*0d1e*/ 	.short	(.L_51 - .L_50)
.L_50:
        /*0d20*/ 	.word	0x00000100
        /*0d24*/ 	.word	0x00000001
        /*0d28*/ 	.word	0x00000001


	//----- nvinfo : EIATTR_CRS_STACK_SIZE
	.align		4
.L_51:
        /*0d2c*/ 	.byte	0x04, 0x1e
        /*0d2e*/ 	.short	(.L_53 - .L_52)
.L_52:
        /*0d30*/ 	.word	0x00000000


	//----- nvinfo : EIATTR_CBANK_PARAM_SIZE
	.align		4
.L_53:
        /*0d34*/ 	.byte	0x03, 0x19
        /*0d36*/ 	.short	0x0800


	//----- nvinfo : EIATTR_PARAM_CBANK
	.align		4
        /*0d38*/ 	.byte	0x04, 0x0a
        /*0d3a*/ 	.short	(.L_55 - .L_54)
	.align		4
.L_54:
        /*0d3c*/ 	.word	index@(.nv.constant0._ZN7cutlass13device_kernelINS_4gemm6kernel13GemmUniversalIN4cute5tupleIJiiiiEEENS1_10collective13CollectiveMmaINS1_35MainloopSm100TmaUmmaWarpSpecializedILi27ELi2ELi4ENS5_IJNS4_1CILi2EEENSA_ILi1EEESC_EEEEENS5_IJNSA_ILi64EEESF_SF_EEEaNS5_IJlSC_lEEEaSH_NS4_8TiledMMAINS4_8MMA_AtomIJNS4_15SM100_MMA_S8_SSIaaiLi64ELi64ELNS4_4UMMA5MajorE0ELSM_0ELNSL_8SaturateE0EEEEEENS4_6LayoutINS5_IJSC_SC_SC_EEENS5_IJNSA_ILi0EEESS_SS_EEEEENS5_IJNS4_10UnderscoreESV_SV_EEEEENS4_13SM90_TMA_LOADENS4_14ComposedLayoutINS4_7SwizzleILi2ELi4ELi3EEENS4_18smem_ptr_flag_bitsILi8EEENSQ_INS5_IJNSA_ILi8EEESF_EEENS5_IJSF_SC_EEEEEEEvNS4_8identityENS4_23SM90_TMA_LOAD_MULTICASTES18_vS19_EENS_8epilogue10collective18CollectiveEpilogueINS1C_23Sm100TmaWarpSpecializedILi1ELi1ELi32ELb0ELb0EEEJSG_NS5_IJNSQ_ISF_SC_EES1H_EEEaSH_aSH_NS1C_6fusion15FusionCallbacksIS1G_NS1J_17LinearCombinationIaiaiLNS_15FloatRoundStyleE2EEESG_S1I_JEEENS4_5SM1004TMEM4LOAD26SM100_TMEM_LOAD_16dp32b32xESY_S18_NS4_39AutoVectorizingCopyWithAssumedAlignmentILi128EEENS4_14SM90_TMA_STOREES18_S1U_S1U_EEEvvEEEEvNT_6ParamsE)
        /*0d40*/ 	.short	0x0380
        /*0d42*/ 	.short	0x0800


	//----- nvinfo : EIATTR_SW_WAR
	.align		4
.L_55:
        /*0d44*/ 	.byte	0x04, 0x36
        /*0d46*/ 	.short	(.L_57 - .L_56)
.L_56:
        /*0d48*/ 	.word	0x00000008
.L_57:


//--------------------- .nv.callgraph             --------------------------
	.section	.nv.callgraph,"",@"SHT_CUDA_CALLGRAPH"
	.align	4
	.sectionentsize	8
	.align		4
        /*0000*/ 	.word	0x00000000
	.align		4
        /*0004*/ 	.word	0xffffffff
	.align		4
        /*0008*/ 	.word	index@(_ZN7cutlass13device_kernelINS_4gemm6kernel13GemmUniversalIN4cute5tupleIJiiiiEEENS1_10collective13CollectiveMmaINS1_35MainloopSm100TmaUmmaWarpSpecializedILi27ELi2ELi4ENS5_IJNS4_1CILi2EEENSA_ILi1EEESC_EEEEENS5_IJNSA_ILi64EEESF_SF_EEEaNS5_IJlSC_lEEEaSH_NS4_8TiledMMAINS4_8MMA_AtomIJNS4_15SM100_MMA_S8_SSIaaiLi64ELi64ELNS4_4UMMA5MajorE0ELSM_0ELNSL_8SaturateE0EEEEEENS4_6LayoutINS5_IJSC_SC_SC_EEENS5_IJNSA_ILi0EEESS_SS_EEEEENS5_IJNS4_10UnderscoreESV_SV_EEEEENS4_13SM90_TMA_LOADENS4_14ComposedLayoutINS4_7SwizzleILi2ELi4ELi3EEENS4_18smem_ptr_flag_bitsILi8EEENSQ_INS5_IJNSA_ILi8EEESF_EEENS5_IJSF_SC_EEEEEEEvNS4_8identityENS4_23SM90_TMA_LOAD_MULTICASTES18_vS19_EENS_8epilogue10collective18CollectiveEpilogueINS1C_23Sm100TmaWarpSpecializedILi1ELi1ELi32ELb0ELb0EEEJSG_NS5_IJNSQ_ISF_SC_EES1H_EEEaSH_aSH_NS1C_6fusion15FusionCallbacksIS1G_NS1J_17LinearCombinationIaiaiLNS_15FloatRoundStyleE2EEESG_S1I_JEEENS4_5SM1004TMEM4LOAD26SM100_TMEM_LOAD_16dp32b32xESY_S18_NS4_39AutoVectorizingCopyWithAssumedAlignmentILi128EEENS4_14SM90_TMA_STOREES18_S1U_S1U_EEEvvEEEEvNT_6ParamsE)
	.align		4
        /*000c*/ 	.word	index@(__assertfail)
	.align		4
        /*0010*/ 	.word	0x00000000
	.align		4
        /*0014*/ 	.word	0xfffffffe
	.align		4
        /*0018*/ 	.word	0x00000000
	.align		4
        /*001c*/ 	.word	0xfffffffd
	.align		4
        /*0020*/ 	.word	0x00000000
	.align		4
        /*0024*/ 	.word	0xfffffffc


//--------------------- .nv.constant4             --------------------------
	.section	.nv.constant4,"a",@progbits
	.align	8
	.align		8
.nv.constant4:
        /*0000*/ 	.dword	__assertfail
	.align		8
        /*0008*/ 	.dword	__unnamed_1
	.align		8
        /*0010*/ 	.dword	__unnamed_2
	.align		8
        /*0018*/ 	.dword	_ZN40_INTERNAL_f271a3b8_4_k_cu_be265e3f_261454cuda3std3__45__cpo5beginE
	.align		8
        /*0020*/ 	.dword	_ZN40_INTERNAL_f271a3b8_4_k_cu_be265e3f_261454cuda3std3__45__cpo3endE
	.align		8
        /*0028*/ 	.dword	_ZN40_INTERNAL_f271a3b8_4_k_cu_be265e3f_261454cuda3std3__45__cpo6cbeginE
	.align		8
        /*0030*/ 	.dword	_ZN40_INTERNAL_f271a3b8_4_k_cu_be265e3f_261454cuda3std3__45__cpo4cendE
	.align		8
        /*0038*/ 	.dword	_ZN40_INTERNAL_f271a3b8_4_k_cu_be265e3f_261454cuda3std3__442_GLOBAL__N__f271a3b8_4_k_cu_be265e3f_261456ignoreE
	.align		8
        /*0040*/ 	.dword	_ZN40_INTERNAL_f271a3b8_4_k_cu_be265e3f_261454cuda3std3__419piecewise_constructE
	.align		8
        /*0048*/ 	.dword	_ZN40_INTERNAL_f271a3b8_4_k_cu_be265e3f_261454cuda3std3__48in_placeE
	.align		8
        /*0050*/ 	.dword	_ZN40_INTERNAL_f271a3b8_4_k_cu_be265e3f_261454cuda3std6ranges3__45__cpo4swapE
	.align		8
        /*0058*/ 	.dword	_ZN40_INTERNAL_f271a3b8_4_k_cu_be265e3f_261454cuda3std6ranges3__45__cpo9iter_moveE
	.align		8
        /*0060*/ 	.dword	_ZN40_INTERNAL_f271a3b8_4_k_cu_be265e3f_261454cute7productE
	.align		8
        /*0068*/ 	.dword	_ZN40_INTERNAL_f271a3b8_4_k_cu_be265e3f_261454cute1_E
	.align		8
        /*0070*/ 	.dword	$str$25
	.align		8
        /*0078*/ 	.dword	$str$26
	.align		8
        /*0080*/ 	.dword	$str$27
	.align		8
        /*0088*/ 	.dword	$str$28


//--------------------- .text._ZN7cutlass13device_kernelINS_4gemm6kernel13GemmUniversalIN4cute5tupleIJiiiiEEENS1_10collective13CollectiveMmaINS1_35MainloopSm100TmaUmmaWarpSpecializedILi27ELi2ELi4ENS5_IJNS4_1CILi2EEENSA_ILi1EEESC_EEEEENS5_IJNSA_ILi64EEESF_SF_EEEaNS5_IJlSC_lEEEaSH_NS4_8TiledMMAINS4_8MMA_AtomIJNS4_15SM100_MMA_S8_SSIaaiLi64ELi64ELNS4_4UMMA5MajorE0ELSM_0ELNSL_8SaturateE0EEEEEENS4_6LayoutINS5_IJSC_SC_SC_EEENS5_IJNSA_ILi0EEESS_SS_EEEEENS5_IJNS4_10UnderscoreESV_SV_EEEEENS4_13SM90_TMA_LOADENS4_14ComposedLayoutINS4_7SwizzleILi2ELi4ELi3EEENS4_18smem_ptr_flag_bitsILi8EEENSQ_INS5_IJNSA_ILi8EEESF_EEENS5_IJSF_SC_EEEEEEEvNS4_8identityENS4_23SM90_TMA_LOAD_MULTICASTES18_vS19_EENS_8epilogue10collective18CollectiveEpilogueINS1C_23Sm100TmaWarpSpecializedILi1ELi1ELi32ELb0ELb0EEEJSG_NS5_IJNSQ_ISF_SC_EES1H_EEEaSH_aSH_NS1C_6fusion15FusionCallbacksIS1G_NS1J_17LinearCombinationIaiaiLNS_15FloatRoundStyleE2EEESG_S1I_JEEENS4_5SM1004TMEM4LOAD26SM100_TMEM_LOAD_16dp32b32xESY_S18_NS4_39AutoVectorizingCopyWithAssumedAlignmentILi128EEENS4_14SM90_TMA_STOREES18_S1U_S1U_EEEvvEEEEvNT_6ParamsE --------------------------
	.section	.text._ZN7cutlass13device_kernelINS_4gemm6kernel13GemmUniversalIN4cute5tupleIJiiiiEEENS1_10collective13CollectiveMmaINS1_35MainloopSm100TmaUmmaWarpSpecializedILi27ELi2ELi4ENS5_IJNS4_1CILi2EEENSA_ILi1EEESC_EEEEENS5_IJNSA_ILi64EEESF_SF_EEEaNS5_IJlSC_lEEEaSH_NS4_8TiledMMAINS4_8MMA_AtomIJNS4_15SM100_MMA_S8_SSIaaiLi64ELi64ELNS4_4UMMA5MajorE0ELSM_0ELNSL_8SaturateE0EEEEEENS4_6LayoutINS5_IJSC_SC_SC_EEENS5_IJNSA_ILi0EEESS_SS_EEEEENS5_IJNS4_10UnderscoreESV_SV_EEEEENS4_13SM90_TMA_LOADENS4_14ComposedLayoutINS4_7SwizzleILi2ELi4ELi3EEENS4_18smem_ptr_flag_bitsILi8EEENSQ_INS5_IJNSA_ILi8EEESF_EEENS5_IJSF_SC_EEEEEEEvNS4_8identityENS4_23SM90_TMA_LOAD_MULTICASTES18_vS19_EENS_8epilogue10collective18CollectiveEpilogueINS1C_23Sm100TmaWarpSpecializedILi1ELi1ELi32ELb0ELb0EEEJSG_NS5_IJNSQ_ISF_SC_EES1H_EEEaSH_aSH_NS1C_6fusion15FusionCallbacksIS1G_NS1J_17LinearCombinationIaiaiLNS_15FloatRoundStyleE2EEESG_S1I_JEEENS4_5SM1004TMEM4LOAD26SM100_TMEM_LOAD_16dp32b32xESY_S18_NS4_39AutoVectorizingCopyWithAssumedAlignmentILi128EEENS4_14SM90_TMA_STOREES18_S1U_S1U_EEEvvEEEEvNT_6ParamsE,"ax",@progbits
	.align	128
.text._ZN7cutlass13device_kernelINS_4gemm6kernel13GemmUniversalIN4cute5tupleIJiiiiEEENS1_10collective13CollectiveMmaINS1_35MainloopSm100TmaUmmaWarpSpecializedILi27ELi2ELi4ENS5_IJNS4_1CILi2EEENSA_ILi1EEESC_EEEEENS5_IJNSA_ILi64EEESF_SF_EEEaNS5_IJlSC_lEEEaSH_NS4_8TiledMMAINS4_8MMA_AtomIJNS4_15SM100_MMA_S8_SSIaaiLi64ELi64ELNS4_4UMMA5MajorE0ELSM_0ELNSL_8SaturateE0EEEEEENS4_6LayoutINS5_IJSC_SC_SC_EEENS5_IJNSA_ILi0EEESS_SS_EEEEENS5_IJNS4_10UnderscoreESV_SV_EEEEENS4_13SM90_TMA_LOADENS4_14ComposedLayoutINS4_7SwizzleILi2ELi4ELi3EEENS4_18smem_ptr_flag_bitsILi8EEENSQ_INS5_IJNSA_ILi8EEESF_EEENS5_IJSF_SC_EEEEEEEvNS4_8identityENS4_23SM90_TMA_LOAD_MULTICASTES18_vS19_EENS_8epilogue10collective18CollectiveEpilogueINS1C_23Sm100TmaWarpSpecializedILi1ELi1ELi32ELb0ELb0EEEJSG_NS5_IJNSQ_ISF_SC_EES1H_EEEaSH_aSH_NS1C_6fusion15FusionCallbacksIS1G_NS1J_17LinearCombinationIaiaiLNS_15FloatRoundStyleE2EEESG_S1I_JEEENS4_5SM1004TMEM4LOAD26SM100_TMEM_LOAD_16dp32b32xESY_S18_NS4_39AutoVectorizingCopyWithAssumedAlignmentILi128EEENS4_14SM90_TMA_STOREES18_S1U_S1U_EEEvvEEEEvNT_6ParamsE:
        .type           _ZN7cutlass13device_kernelINS_4gemm6kernel13GemmUniversalIN4cute5tupleIJiiiiEEENS1_10collective13CollectiveMmaINS1_35MainloopSm100TmaUmmaWarpSpecializedILi27ELi2ELi4ENS5_IJNS4_1CILi2EEENSA_ILi1EEESC_EEEEENS5_IJNSA_ILi64EEESF_SF_EEEaNS5_IJlSC_lEEEaSH_NS4_8TiledMMAINS4_8MMA_AtomIJNS4_15SM100_MMA_S8_SSIaaiLi64ELi64ELNS4_4UMMA5MajorE0ELSM_0ELNSL_8SaturateE0EEEEEENS4_6LayoutINS5_IJSC_SC_SC_EEENS5_IJNSA_ILi0EEESS_SS_EEEEENS5_IJNS4_10UnderscoreESV_SV_EEEEENS4_13SM90_TMA_LOADENS4_14ComposedLayoutINS4_7SwizzleILi2ELi4ELi3EEENS4_18smem_ptr_flag_bitsILi8EEENSQ_INS5_IJNSA_ILi8EEESF_EEENS5_IJSF_SC_EEEEEEEvNS4_8identityENS4_23SM90_TMA_LOAD_MULTICASTES18_vS19_EENS_8epilogue10collective18CollectiveEpilogueINS1C_23Sm100TmaWarpSpecializedILi1ELi1ELi32ELb0ELb0EEEJSG_NS5_IJNSQ_ISF_SC_EES1H_EEEaSH_aSH_NS1C_6fusion15FusionCallbacksIS1G_NS1J_17LinearCombinationIaiaiLNS_15FloatRoundStyleE2EEESG_S1I_JEEENS4_5SM1004TMEM4LOAD26SM100_TMEM_LOAD_16dp32b32xESY_S18_NS4_39AutoVectorizingCopyWithAssumedAlignmentILi128EEENS4_14SM90_TMA_STOREES18_S1U_S1U_EEEvvEEEEvNT_6ParamsE,@function
        .size           _ZN7cutlass13device_kernelINS_4gemm6kernel13GemmUniversalIN4cute5tupleIJiiiiEEENS1_10collective13CollectiveMmaINS1_35MainloopSm100TmaUmmaWarpSpecializedILi27ELi2ELi4ENS5_IJNS4_1CILi2EEENSA_ILi1EEESC_EEEEENS5_IJNSA_ILi64EEESF_SF_EEEaNS5_IJlSC_lEEEaSH_NS4_8TiledMMAINS4_8MMA_AtomIJNS4_15SM100_MMA_S8_SSIaaiLi64ELi64ELNS4_4UMMA5MajorE0ELSM_0ELNSL_8SaturateE0EEEEEENS4_6LayoutINS5_IJSC_SC_SC_EEENS5_IJNSA_ILi0EEESS_SS_EEEEENS5_IJNS4_10UnderscoreESV_SV_EEEEENS4_13SM90_TMA_LOADENS4_14ComposedLayoutINS4_7SwizzleILi2ELi4ELi3EEENS4_18smem_ptr_flag_bitsILi8EEENSQ_INS5_IJNSA_ILi8EEESF_EEENS5_IJSF_SC_EEEEEEEvNS4_8identityENS4_23SM90_TMA_LOAD_MULTICASTES18_vS19_EENS_8epilogue10collective18CollectiveEpilogueINS1C_23Sm100TmaWarpSpecializedILi1ELi1ELi32ELb0ELb0EEEJSG_NS5_IJNSQ_ISF_SC_EES1H_EEEaSH_aSH_NS1C_6fusion15FusionCallbacksIS1G_NS1J_17LinearCombinationIaiaiLNS_15FloatRoundStyleE2EEESG_S1I_JEEENS4_5SM1004TMEM4LOAD26SM100_TMEM_LOAD_16dp32b32xESY_S18_NS4_39AutoVectorizingCopyWithAssumedAlignmentILi128EEENS4_14SM90_TMA_STOREES18_S1U_S1U_EEEvvEEEEvNT_6ParamsE,(.L_x_205 - _ZN7cutlass13device_kernelINS_4gemm6kernel13GemmUniversalIN4cute5tupleIJiiiiEEENS1_10collective13CollectiveMmaINS1_35MainloopSm100TmaUmmaWarpSpecializedILi27ELi2ELi4ENS5_IJNS4_1CILi2EEENSA_ILi1EEESC_EEEEENS5_IJNSA_ILi64EEESF_SF_EEEaNS5_IJlSC_lEEEaSH_NS4_8TiledMMAINS4_8MMA_AtomIJNS4_15SM100_MMA_S8_SSIaaiLi64ELi64ELNS4_4UMMA5MajorE0ELSM_0ELNSL_8SaturateE0EEEEEENS4_6LayoutINS5_IJSC_SC_SC_EEENS5_IJNSA_ILi0EEESS_SS_EEEEENS5_IJNS4_10UnderscoreESV_SV_EEEEENS4_13SM90_TMA_LOADENS4_14ComposedLayoutINS4_7SwizzleILi2ELi4ELi3EEENS4_18smem_ptr_flag_bitsILi8EEENSQ_INS5_IJNSA_ILi8EEESF_EEENS5_IJSF_SC_EEEEEEEvNS4_8identityENS4_23SM90_TMA_LOAD_MULTICASTES18_vS19_EENS_8epilogue10collective18CollectiveEpilogueINS1C_23Sm100TmaWarpSpecializedILi1ELi1ELi32ELb0ELb0EEEJSG_NS5_IJNSQ_ISF_SC_EES1H_EEEaSH_aSH_NS1C_6fusion15FusionCallbacksIS1G_NS1J_17LinearCombinationIaiaiLNS_15FloatRoundStyleE2EEESG_S1I_JEEENS4_5SM1004TMEM4LOAD26SM100_TMEM_LOAD_16dp32b32xESY_S18_NS4_39AutoVectorizingCopyWithAssumedAlignmentILi128EEENS4_14SM90_TMA_STOREES18_S1U_S1U_EEEvvEEEEvNT_6ParamsE)
        .other          _ZN7cutlass13device_kernelINS_4gemm6kernel13GemmUniversalIN4cute5tupleIJiiiiEEENS1_10collective13CollectiveMmaINS1_35MainloopSm100TmaUmmaWarpSpecializedILi27ELi2ELi4ENS5_IJNS4_1CILi2EEENSA_ILi1EEESC_EEEEENS5_IJNSA_ILi64EEESF_SF_EEEaNS5_IJlSC_lEEEaSH_NS4_8TiledMMAINS4_8MMA_AtomIJNS4_15SM100_MMA_S8_SSIaaiLi64ELi64ELNS4_4UMMA5MajorE0ELSM_0ELNSL_8SaturateE0EEEEEENS4_6LayoutINS5_IJSC_SC_SC_EEENS5_IJNSA_ILi0EEESS_SS_EEEEENS5_IJNS4_10UnderscoreESV_SV_EEEEENS4_13SM90_TMA_LOADENS4_14ComposedLayoutINS4_7SwizzleILi2ELi4ELi3EEENS4_18smem_ptr_flag_bitsILi8EEENSQ_INS5_IJNSA_ILi8EEESF_EEENS5_IJSF_SC_EEEEEEEvNS4_8identityENS4_23SM90_TMA_LOAD_MULTICASTES18_vS19_EENS_8epilogue10collective18CollectiveEpilogueINS1C_23Sm100TmaWarpSpecializedILi1ELi1ELi32ELb0ELb0EEEJSG_NS5_IJNSQ_ISF_SC_EES1H_EEEaSH_aSH_NS1C_6fusion15FusionCallbacksIS1G_NS1J_17LinearCombinationIaiaiLNS_15FloatRoundStyleE2EEESG_S1I_JEEENS4_5SM1004TMEM4LOAD26SM100_TMEM_LOAD_16dp32b32xESY_S18_NS4_39AutoVectorizingCopyWithAssumedAlignmentILi128EEENS4_14SM90_TMA_STOREES18_S1U_S1U_EEEvvEEEEvNT_6ParamsE,@"STO_CUDA_ENTRY STV_DEFAULT"
_ZN7cutlass13device_kernelINS_4gemm6kernel13GemmUniversalIN4cute5tupleIJiiiiEEENS1_10collective13CollectiveMmaINS1_35MainloopSm100TmaUmmaWarpSpecializedILi27ELi2ELi4ENS5_IJNS4_1CILi2EEENSA_ILi1EEESC_EEEEENS5_IJNSA_ILi64EEESF_SF_EEEaNS5_IJlSC_lEEEaSH_NS4_8TiledMMAINS4_8MMA_AtomIJNS4_15SM100_MMA_S8_SSIaaiLi64ELi64ELNS4_4UMMA5MajorE0ELSM_0ELNSL_8SaturateE0EEEEEENS4_6LayoutINS5_IJSC_SC_SC_EEENS5_IJNSA_ILi0EEESS_SS_EEEEENS5_IJNS4_10UnderscoreESV_SV_EEEEENS4_13SM90_TMA_LOADENS4_14ComposedLayoutINS4_7SwizzleILi2ELi4ELi3EEENS4_18smem_ptr_flag_bitsILi8EEENSQ_INS5_IJNSA_ILi8EEESF_EEENS5_IJSF_SC_EEEEEEEvNS4_8identityENS4_23SM90_TMA_LOAD_MULTICASTES18_vS19_EENS_8epilogue10collective18CollectiveEpilogueINS1C_23Sm100TmaWarpSpecializedILi1ELi1ELi32ELb0ELb0EEEJSG_NS5_IJNSQ_ISF_SC_EES1H_EEEaSH_aSH_NS1C_6fusion15FusionCallbacksIS1G_NS1J_17LinearCombinationIaiaiLNS_15FloatRoundStyleE2EEESG_S1I_JEEENS4_5SM1004TMEM4LOAD26SM100_TMEM_LOAD_16dp32b32xESY_S18_NS4_39AutoVectorizingCopyWithAssumedAlignmentILi128EEENS4_14SM90_TMA_STOREES18_S1U_S1U_EEEvvEEEEvNT_6ParamsE:
[----:B------:R-:W1:Y:S01]  /*0000*/  LDC R1, c[0x0][0x37c] ;  /* 0x0000df00ff017b82 */ /* 0x000e620000000800 */
[----:B------:R-:W2:Y:S01]  /*0010*/  S2R R69, SR_TID.X ;  /* 0x0000000000457919 */ /* 0x000ea20000002100 */
[----:B------:R-:W3:Y:S01]  /*0020*/  LDCU.64 UR8, c[0x0][0x890] ;  /* 0x00011200ff0877ac */ /* 0x000ee20008000a00 */
[----:B------:R-:W-:Y:S02]  /*0030*/  PRMT R80, RZ, 0x7610, R80 ;  /* 0x00007610ff507816 */ /* 0x000fe40000000050 */
[----:B------:R-:W-:Y:S01]  /*0040*/  ELECT P3, URZ, PT ;  /* 0x0000000000ff782f */ /* 0x000fe20003860000 */
[----:B---3--:R-:W-:-:S04]  /*0050*/  UISETP.NE.U32.AND UP0, UPT, UR8, URZ, UPT ;  /* 0x000000ff0800728c */ /* 0x008fc8000bf05070 */
[----:B------:R-:W-:Y:S01]  /*0060*/  UISETP.NE.AND.EX UP0, UPT, UR9, URZ, UPT, UP0 ;  /* 0x000000ff0900728c */ /* 0x000fe2000bf05300 */
[----:B--2---:R-:W-:-:S05]  /*0070*/  SHF.R.U32.HI R81, RZ, 0x5, R69 ;  /* 0x00000005ff517819 */ /* 0x004fca0000011645 */
[----:B------:R-:W2:Y:S02]  /*0080*/  SHFL.IDX PT, R0, R81, RZ, 0x1f ;  /* 0x00001fff51007589 */ /* 0x000ea400000e0000 */
[----:B--2---:R-:W-:Y:S01]  /*0090*/  R2UR UR18, R0 ;  /* 0x00000000001272ca */ /* 0x004fe200000e0000 */
[----:B-1----:R-:W-:-:S14]  /*00a0*/  BRA.U UP0, `(.L_x_0) ;  /* 0x0000000100307547 */ /* 0x002fdc000b800000 */
[----:B------:R-:W1:Y:S02]  /*00b0*/  LDCU.64 UR4, c[0x0][0x888] ;  /* 0x00011100ff0477ac */ /* 0x000e640008000a00 */
[----:B-1----:R-:W-:-:S04]  /*00c0*/  UISETP.NE.U32.AND UP0, UPT, UR4, URZ, UPT ;  /* 0x000000ff0400728c */ /* 0x002fc8000bf05070 */
[----:B------:R-:W-:-:S09]  /*00d0*/  UISETP.NE.AND.EX UP0, UPT, UR5, URZ, UPT, UP0 ;  /* 0x000000ff0500728c */ /* 0x000fd2000bf05300 */
[----:B------:R-:W-:Y:S05]  /*00e0*/  BRA.U !UP0, `(.L_x_1) ;  /* 0x0000000108147547 */ /* 0x000fea000b800000 */
[----:B------:R-:W1:Y:S01]  /*00f0*/  LDC.64 R2, c[0x0][0x888] ;  /* 0x00022200ff027b82 */ /* 0x000e620000000a00 */
[----:B------:R-:W1:Y:S02]  /*0100*/  LDCU.64 UR4, c[0x0][0x358] ;  /* 0x00006b00ff0477ac */ /* 0x000e640008000a00 */
[----:B-1----:R1:W5:Y:S01]  /*0110*/  LDG.E R39, desc[UR4][R2.64] ;  /* 0x0000000402277981 */ /* 0x002362000c1e1900 */
[----:B------:R-:W-:Y:S01]  /*0120*/  HFMA2 R80, -RZ, RZ, 0, 5.9604644775390625e-08 ;  /* 0x00000001ff507431 */ /* 0x000fe200000001ff */
[----:B------:R-:W-:Y:S05]  /*0130*/  BRA `(.L_x_0) ;  /* 0x00000000000c7947 */ /* 0x000fea0003800000 */
.L_x_1:
[----:B------:R-:W1:Y:S01]  /*0140*/  LDCU UR4, c[0x0][0x880] ;  /* 0x00011000ff0477ac */ /* 0x000e620008000800 */
[----:B------:R-:W-:Y:S01]  /*0150*/  HFMA2 R80, -RZ, RZ, 0, 5.9604644775390625e-08 ;  /* 0x00000001ff507431 */ /* 0x000fe200000001ff */
[----:B-1----:R-:W-:-:S07]  /*0160*/  MOV R39, UR4 ;  /* 0x0000000400277c02 */ /* 0x002fce0008000f00 */
.L_x_0:
[----:B------:R-:W2:Y:S02]  /*0170*/  LDCU.64 UR4, c[0x0][0x8b0] ;  /* 0x00011600ff0477ac */ /* 0x000ea40008000a00 */
[----:B--2---:R-:W-:-:S04]  /*0180*/  UISETP.NE.U32.AND UP0, UPT, UR4, URZ, UPT ;  /* 0x000000ff0400728c */ /* 0x004fc8000bf05070 */
[----:B------:R-:W-:-:S09]  /*0190*/  UISETP.NE.AND.EX UP0, UPT, UR5, URZ, UPT, UP0 ;  /* 0x000000ff0500728c */ /* 0x000fd2000bf05300 */
[----:B------:R-:W-:Y:S05]  /*01a0*/  BRA.U UP0, `(.L_x_2) ;  /* 0x0000000100287547 */ /* 0x000fea000b800000 */
[----:B------:R-:W2:Y:S02]  /*01b0*/  LDCU.64 UR4, c[0x0][0x8a8] ;  /* 0x00011500ff0477ac */ /* 0x000ea40008000a00 */
[----:B--2---:R-:W-:-:S04]  /*01c0*/  UISETP.NE.U32.AND UP0, UPT, UR4, URZ, UPT ;  /* 0x000000ff0400728c */ /* 0x004fc8000bf05070 */
[----:B------:R-:W-:-:S09]  /*01d0*/  UISETP.NE.AND.EX UP0, UPT, UR5, URZ, UPT, UP0 ;  /* 0x000000ff0500728c */ /* 0x000fd2000bf05300 */
[----:B------:R-:W-:Y:S05]  /*01e0*/  BRA.U !UP0, `(.L_x_3) ;  /* 0x0000000108107547 */ /* 0x000fea000b800000 */
[----:B-1----:R-:W1:Y:S01]  /*01f0*/  LDC.64 R2, c[0x0][0x8a8] ;  /* 0x00022a00ff027b82 */ /* 0x002e620000000a00 */
[----:B------:R-:W1:Y:S02]  /*0200*/  LDCU.64 UR4, c[0x0][0x358] ;  /* 0x00006b00ff0477ac */ /* 0x000e640008000a00 */
[----:B-1----:R2:W5:Y:S01]  /*0210*/  LDG.E R38, desc[UR4][R2.64] ;  /* 0x0000000402267981 */ /* 0x002562000c1e1900 */
[----:B------:R-:W-:Y:S05]  /*0220*/  BRA `(.L_x_2) ;  /* 0x0000000000087947 */ /* 0x000fea0003800000 */
.L_x_3:
[----:B------:R-:W2:Y:S02]  /*0230*/  LDCU UR4, c[0x0][0x8a0] ;  /* 0x00011400ff0477ac */ /* 0x000ea40008000800 */
[----:B--2---:R-:W-:Y:S02]  /*0240*/  MOV R38, UR4 ;  /* 0x0000000400267c02 */ /* 0x004fe40008000f00 */
.L_x_2:
[----:B------:R-:W-:Y:S01]  /*0250*/  IMAD.U32 R0, RZ, RZ, UR18 ;  /* 0x00000012ff007e24 */ /* 0x000fe2000f8e00ff */
[----:B------:R-:W-:Y:S04]  /*0260*/  BSSY.RECONVERGENT B0, `(.L_x_4) ;  /* 0x000000c000007945 */ /* 0x000fe80003800200 */
[C---:B------:R-:W-:Y:S02]  /*0270*/  ISETP.NE.OR P1, PT, R0.reuse, 0x1, !P3 ;  /* 0x000000010000780c */ /* 0x040fe40005f25670 */
[----:B------:R-:W-:-:S11]  /*0280*/  ISETP.NE.OR P0, PT, R0, 0x3, !P3 ;  /* 0x000000030000780c */ /* 0x000fd60005f05670 */
[----:B------:R-:W-:Y:S05]  /*0290*/  @P1 BRA `(.L_x_5) ;  /* 0x0000000000201947 */ /* 0x000fea0003800000 */
[----:B------:R-:W3:Y:S02]  /*02a0*/  LDCU.64 UR4, c[0x0][0x348] ;  /* 0x00006900ff0477ac */ /* 0x000ee40008000a00 */
[----:B---3--:R-:W-:Y:S02]  /*02b0*/  UIADD3 UR6, UP1, UPT, UR4, 0x80, URZ ;  /* 0x0000008004067890 */ /* 0x008fe4000ff3e0ff */
[----:B------:R-:W-:Y:S02]  /*02c0*/  UIADD3 UR4, UP0, UPT, UR4, 0x180, URZ ;  /* 0x0000018004047890 */ /* 0x000fe4000ff1e0ff */
[----:B------:R-:W-:Y:S02]  /*02d0*/  UIADD3.X UR7, UPT, UPT, URZ, UR5, URZ, UP1, !UPT ;  /* 0x00000005ff077290 */ /* 0x000fe40008ffe4ff */
[----:B------:R-:W-:-:S07]  /*02e0*/  UIADD3.X UR5, UPT, UPT, URZ, UR5, URZ, UP0, !UPT ;  /* 0x00000005ff057290 */ /* 0x000fce00087fe4ff */
[----:B------:R3:W-:Y:S02]  /*02f0*/  UTMACCTL.PF [UR6] ;  /* 0x00000000060079b9 */ /* 0x0007e40008040000 */
[----:B------:R3:W-:Y:S02]  /*0300*/  UTMACCTL.PF [UR4] ;  /* 0x00000000040079b9 */ /* 0x0007e40008040000 */
[----:B---3--:R-:W-:Y:S01]  /*0310*/  NOP ;  /* 0x0000000000007918 */ /* 0x008fe20000000000 */
.L_x_5:
[----:B------:R-:W-:Y:S05]  /*0320*/  BSYNC.RECONVERGENT B0 ;  /* 0x0000000000007941 */ /* 0x000fea0003800200 */
.L_x_4:
[----:B------:R-:W-:Y:S04]  /*0330*/  BSSY.RECONVERGENT B0, `(.L_x_6) ;  /* 0x000000a000007945 */ /* 0x000fe80003800200 */
        /* <DEDUP_REMOVED lines=9> */
.L_x_7:
[----:B------:R-:W-:Y:S05]  /*03d0*/  BSYNC.RECONVERGENT B0 ;  /* 0x0000000000007941 */ /* 0x000fea0003800200 */
.L_x_6:
[----:B------:R-:W3:Y:S01]  /*03e0*/  LDCU.64 UR4, c[0x0][0x888] ;  /* 0x00011100ff0477ac */ /* 0x000ee20008000a00 */
[----:B------:R-:W-:Y:S02]  /*03f0*/  UISETP.EQ.U32.AND UP2, UPT, UR8, URZ, UPT ;  /* 0x000000ff0800728c */ /* 0x000fe4000bf42070 */
[----:B------:R-:W-:Y:S02]  /*0400*/  UPLOP3.LUT UP3, UPT, UPT, UPT, UPT, 0x80, 0x8 ;  /* 0x000000000008789c */ /* 0x000fe40003f6f070 */
[----:B---3--:R-:W-:-:S04]  /*0410*/  UISETP.NE.U32.AND UP0, UPT, UR4, URZ, UPT ;  /* 0x000000ff0400728c */ /* 0x008fc8000bf05070 */
[----:B------:R-:W-:-:S04]  /*0420*/  UISETP.NE.AND.EX UP1, UPT, UR5, URZ, UPT, UP0 ;  /* 0x000000ff0500728c */ /* 0x000fc8000bf25300 */
[----:B------:R-:W-:-:S04]  /*0430*/  UISETP.EQ.OR.EX UP4, UPT, UR9, URZ, !UP1, UP2 ;  /* 0x000000ff0900728c */ /* 0x000fc8000cf82720 */
[----:B------:R-:W-:-:S05]  /*0440*/  UP2UR UR61, UPR, URZ, 0x10 ;  /* 0x00000010ff3d7883 */ /* 0x000fca0008000000 */
[----:B------:R-:W-:Y:S07]  /*0450*/  BRA.U !UP4, `(.L_x_8) ;  /* 0x000000010c207547 */ /* 0x000fee000b800000 */
[----:B-----5:R-:W-:Y:S01]  /*0460*/  R2UR UR5, R39 ;  /* 0x00000000270572ca */ /* 0x020fe200000e0000 */
[----:B------:R-:W-:Y:S02]  /*0470*/  UISETP.NE.U32.AND UP2, UPT, UR8, URZ, UPT ;  /* 0x000000ff0800728c */ /* 0x000fe4000bf45070 */
[----:B------:R-:W-:Y:S02]  /*0480*/  USEL UR4, URZ, 0xffffffff, UP1 ;  /* 0xffffffffff047887 */ /* 0x000fe40008800000 */
[----:B------:R-:W-:-:S08]  /*0490*/  UISETP.NE.AND.EX UP2, UPT, UR9, URZ, UPT, UP2 ;  /* 0x000000ff0900728c */ /* 0x000fd0000bf45320 */
[----:B------:R-:W-:-:S04]  /*04a0*/  UISETP.NE.AND UP0, UPT, UR5, URZ, UPT ;  /* 0x000000ff0500728c */ /* 0x000fc8000bf05270 */
[----:B------:R-:W-:-:S04]  /*04b0*/  @!UP2 USEL UR4, URZ, 0xffffffff, UP0 ;  /* 0xffffffffff04a887 */ /* 0x000fc80008000000 */
[----:B------:R-:W-:-:S04]  /*04c0*/  ULOP3.LUT UR4, UR4, 0x1, URZ, 0xc0, !UPT ;  /* 0x0000000104047892 */ /* 0x000fc8000f8ec0ff */
[----:B------:R-:W-:Y:S02]  /*04d0*/  UISETP.NE.U32.AND UP3, UPT, UR4, 0x1, UPT ;  /* 0x000000010400788c */ /* 0x000fe4000bf65070 */
.L_x_8:
[----:B-12---:R-:W1:Y:S02]  /*04e0*/  SHFL.IDX PT, R2, R81, RZ, 0x1f ;  /* 0x00001fff51027589 */ /* 0x006e6400000e0000 */
[----:B-1----:R-:W-:-:S13]  /*04f0*/  ISETP.NE.AND P0, PT, R2, RZ, PT ;  /* 0x000000ff0200720c */ /* 0x002fda0003f05270 */
[----:B------:R-:W-:Y:S05]  /*0500*/  @P0 BRA `(.L_x_9) ;  /* 0x00000004001c0947 */ /* 0x000fea0003800000 */
[----:B------:R-:W-:Y:S01]  /*0510*/  ELECT P0, URZ, PT ;  /* 0x0000000000ff782f */ /* 0x000fe20003800000 */
[----:B------:R-:W-:-:S12]  /*0520*/  BSSY.RECONVERGENT B0, `(.L_x_9) ;  /* 0x0000045000007945 */ /* 0x000fd80003800200 */
[----:B------:R-:W-:Y:S05]  /*0530*/  @!P0 BRA `(.L_x_10) ;  /* 0x00000004000c8947 */ /* 0x000fea0003800000 */
[----:B------:R-:W1:Y:S01]  /*0540*/  S2UR UR4, SR_CgaCtaId ;  /* 0x00000000000479c3 */ /* 0x000e620000008800 */
[----:B------:R-:W-:Y:S01]  /*0550*/  UMOV UR5, 0x400 ;  /* 0x0000040000057882 */ /* 0x000fe20000000000 */
[----:B------:R-:W-:Y:S01]  /*0560*/  UMOV UR8, 0x1 ;  /* 0x0000000100087882 */ /* 0x000fe20000000000 */
[----:B------:R-:W-:Y:S01]  /*0570*/  UMOV UR6, 0x2 ;  /* 0x0000000200067882 */ /* 0x000fe20000000000 */
[----:B------:R-:W-:-:S04]  /*0580*/  UIADD3 UR8, UPT, UPT, -UR8, 0x100000, URZ ;  /* 0x0010000008087890 */ /* 0x000fc8000fffe1ff */
[----:B------:R-:W-:Y:S02]  /*0590*/  USHF.L.U32 UR9, UR8, 0xb, URZ ;  /* 0x0000000b08097899 */ /* 0x000fe400080006ff */
[----:B------:R-:W-:Y:S02]  /*05a0*/  USHF.L.U32 UR8, UR8, 0x1, URZ ;  /* 0x0000000108087899 */ /* 0x000fe400080006ff */
[----:B------:R-:W-:-:S04]  /*05b0*/  UIADD3 UR6, UPT, UPT, -UR6, 0x100000, URZ ;  /* 0x0010000006067890 */ /* 0x000fc8000fffe1ff */
[----:B------:R-:W-:Y:S02]  /*05c0*/  USHF.L.U32 UR7, UR6, 0xb, URZ ;  /* 0x0000000b06077899 */ /* 0x000fe400080006ff */
[----:B------:R-:W-:Y:S02]  /*05d0*/  USHF.L.U32 UR6, UR6, 0x1, URZ ;  /* 0x0000000106067899 */ /* 0x000fe400080006ff */
[----:B-1----:R-:W-:Y:S01]  /*05e0*/  ULEA UR4, UR4, UR5, 0x18 ;  /* 0x0000000504047291 */ /* 0x002fe2000f8ec0ff */
[----:B------:R-:W1:Y:S11]  /*05f0*/  FENCE.VIEW.ASYNC.S ;  /* 0x00000000000073c6 */ /* 0x000e760000000000 */
[----:B-1----:R1:W2:Y:S01]  /*0600*/  SYNCS.EXCH.64 URZ, [UR4], UR8 ;  /* 0x0000000804ff75b2 */ /* 0x0022a20008000100 */
[----:B------:R1:W3:Y:S01]  /*0610*/  SYNCS.EXCH.64 URZ, [UR4+0xd8], UR6 ;  /* 0x0000d80604ff75b2 */ /* 0x0002e20008000100 */
[----:B------:R1:W4:Y:S01]  /*0620*/  SYNCS.EXCH.64 URZ, [UR4+0x8], UR8 ;  /* 0x0000080804ff75b2 */ /* 0x0003220008000100 */
[----:B------:R1:W1:Y:S01]  /*0630*/  SYNCS.EXCH.64 URZ, [UR4+0xe0], UR6 ;  /* 0x0000e00604ff75b2 */ /* 0x0002620008000100 */
        /* <DEDUP_REMOVED lines=50> */
[----:B--234-:R-:W-:Y:S01]  /*0960*/  NOP ;  /* 0x0000000000007918 */ /* 0x01cfe20000000000 */
.L_x_10:
[----:B-1----:R-:W-:Y:S05]  /*0970*/  BSYNC.RECONVERGENT B0 ;  /* 0x0000000000007941 */ /* 0x002fea0003800200 */
.L_x_9:
[----:B------:R-:W1:Y:S01]  /*0980*/  SHFL.IDX PT, R2, R81, RZ, 0x1f ;  /* 0x00001fff51027589 */ /* 0x000e6200000e0000 */
[----:B------:R-:W-:Y:S01]  /*0990*/  NOP ;  /* 0x0000000000007918 */ /* 0x000fe20000000000 */
[----:B-1----:R-:W-:-:S13]  /*09a0*/  ISETP.NE.AND P0, PT, R2, 0x1, PT ;  /* 0x000000010200780c */ /* 0x002fda0003f05270 */
[----:B------:R-:W-:Y:S05]  /*09b0*/  @P0 BRA `(.L_x_11) ;  /* 0x0000000000400947 */ /* 0x000fea0003800000 */
        /* <DEDUP_REMOVED lines=9> */
[----:B------:R-:W-:Y:S01]  /*0a50*/  USHF.L.U32 UR6, UR6, 0x1, URZ ;  /* 0x0000000106067899 */ /* 0x000fe200080006ff */
[----:B------:R-:W-:Y:S01]  /*0a60*/  ELECT P0, URZ, PT ;  /* 0x0000000000ff782f */ /* 0x000fe20003800000 */
[----:B-1----:R-:W-:Y:S01]  /*0a70*/  ULEA UR4, UR4, UR5, 0x18 ;  /* 0x0000000504047291 */ /* 0x002fe2000f8ec0ff */
[----:B------:R-:W1:Y:S11]  /*0a80*/  FENCE.VIEW.ASYNC.S ;  /* 0x00000000000073c6 */ /* 0x000e760000000000 */
[----:B-1----:R1:W2:Y:S01]  /*0a90*/  SYNCS.EXCH.64 URZ, [UR4+0x1b0], UR8 ;  /* 0x0001b00804ff75b2 */ /* 0x0022a20008000100 */
[----:B------:R1:W3:Y:S01]  /*0aa0*/  SYNCS.EXCH.64 URZ, [UR4+0x1b8], UR6 ;  /* 0x0001b80604ff75b2 */ /* 0x0002e20008000100 */
[----:B------:R-:W-:Y:S01]  /*0ab0*/  NOP ;  /* 0x0000000000007918 */ /* 0x000fe20000000000 */
.L_x_11:
[----:B------:R-:W4:Y:S01]  /*0ac0*/  SHFL.IDX PT, R2, R81, RZ, 0x1f ;  /* 0x00001fff51027589 */ /* 0x000f2200000e0000 */
[----:B------:R-:W-:Y:S01]  /*0ad0*/  NOP ;  /* 0x0000000000007918 */ /* 0x000fe20000000000 */
[----:B----4-:R-:W-:-:S13]  /*0ae0*/  ISETP.NE.AND P0, PT, R2, 0x3, PT ;  /* 0x000000030200780c */ /* 0x010fda0003f05270 */
[----:B------:R-:W-:Y:S05]  /*0af0*/  @P0 BRA `(.L_x_12) ;  /* 0x0000000000300947 */ /* 0x000fea0003800000 */
[----:B-1----:R-:W1:Y:S01]  /*0b00*/  S2UR UR4, SR_CgaCtaId ;  /* 0x00000000000479c3 */ /* 0x002e620000008800 */
[----:B------:R-:W-:Y:S01]  /*0b10*/  UMOV UR6, 0x400 ;  /* 0x0000040000067882 */ /* 0x000fe20000000000 */
[----:B------:R-:W-:Y:S01]  /*0b20*/  UMOV UR5, 0x20 ;  /* 0x0000002000057882 */ /* 0x000fe20000000000 */
[----:B------:R-:W-:Y:S01]  /*0b30*/  ELECT P0, URZ, PT ;  /* 0x0000000000ff782f */ /* 0x000fe20003800000 */
[----:B-1----:R-:W-:Y:S02]  /*0b40*/  ULEA UR6, UR4, UR6, 0x18 ;  /* 0x0000000604067291 */ /* 0x002fe4000f8ec0ff */
[----:B------:R-:W-:-:S04]  /*0b50*/  UIADD3 UR4, UPT, UPT, -UR5, 0x100000, URZ ;  /* 0x0010000005047890 */ /* 0x000fc8000fffe1ff */
[----:B------:R-:W-:Y:S02]  /*0b60*/  USHF.L.U32 UR5, UR4, 0xb, URZ ;  /* 0x0000000b04057899 */ /* 0x000fe400080006ff */
[----:B------:R-:W-:Y:S01]  /*0b70*/  USHF.L.U32 UR4, UR4, 0x1, URZ ;  /* 0x0000000104047899 */ /* 0x000fe200080006ff */
[----:B------:R-:W1:Y:S11]  /*0b80*/  FENCE.VIEW.ASYNC.S ;  /* 0x00000000000073c6 */ /* 0x000e760000000000 */
[----:B-1----:R4:W1:Y:S01]  /*0b90*/  SYNCS.EXCH.64 URZ, [UR6+0x1c0], UR4 ;  /* 0x0001c00406ff75b2 */ /* 0x0028620008000100 */
[----:B------:R4:W1:Y:S02]  /*0ba0*/  SYNCS.EXCH.64 URZ, [UR6+0x1c8], UR4 ;  /* 0x0001c80406ff75b2 */ /* 0x0008640008000100 */
[----:B----4-:R-:W-:Y:S01]  /*0bb0*/  NOP ;  /* 0x0000000000007918 */ /* 0x010fe20000000000 */
.L_x_12:
[----:B------:R-:W4:Y:S01]  /*0bc0*/  SHFL.IDX PT, R2, R81, RZ, 0x1f ;  /* 0x00001fff51027589 */ /* 0x000f2200000e0000 */
[----:B------:R-:W-:Y:S01]  /*0bd0*/  NOP ;  /* 0x0000000000007918 */ /* 0x000fe20000000000 */
[----:B----4-:R-:W-:-:S13]  /*0be0*/  ISETP.NE.AND P0, PT, R2, 0x4, PT ;  /* 0x000000040200780c */ /* 0x010fda0003f05270 */
[----:B------:R-:W-:Y:S05]  /*0bf0*/  @P0 BRA `(.L_x_13) ;  /* 0x00000000004c0947 */ /* 0x000fea0003800000 */
[----:B-1----:R-:W1:Y:S01]  /*0c00*/  S2UR UR6, SR_CgaCtaId ;  /* 0x00000000000679c3 */ /* 0x002e620000008800 */
[----:B------:R-:W-:Y:S01]  /*0c10*/  UMOV UR4, 0x1e0 ;  /* 0x000001e000047882 */ /* 0x000fe20000000000 */
[----:B------:R-:W-:Y:S01]  /*0c20*/  UMOV UR5, 0x400 ;  /* 0x0000040000057882 */ /* 0x000fe20000000000 */
[----:B------:R-:W-:Y:S01]  /*0c30*/  USEL UR4, UR4, 0x1a0, UP3 ;  /* 0x000001a004047887 */ /* 0x000fe20009800000 */
[----:B------:R-:W-:Y:S01]  /*0c40*/  UMOV UR8, 0x1 ;  /* 0x0000000100087882 */ /* 0x000fe20000000000 */
[----:B------:R-:W-:Y:S01]  /*0c50*/  ELECT P0, URZ, PT ;  /* 0x0000000000ff782f */ /* 0x000fe20003800000 */
[----:B------:R-:W-:-:S04]  /*0c60*/  UIADD3 UR8, UPT, UPT, -UR8, 0x100000, URZ ;  /* 0x0010000008087890 */ /* 0x000fc8000fffe1ff */
[----:B------:R-:W-:Y:S02]  /*0c70*/  USHF.L.U32 UR9, UR8, 0xb, URZ ;  /* 0x0000000b08097899 */ /* 0x000fe400080006ff */
[----:B------:R-:W-:Y:S02]  /*0c80*/  USHF.L.U32 UR8, UR8, 0x1, URZ ;  /* 0x0000000108087899 */ /* 0x000fe400080006ff */
[----:B-1----:R-:W-:Y:S02]  /*0c90*/  ULEA UR6, UR6, UR5, 0x18 ;  /* 0x0000000506067291 */ /* 0x002fe4000f8ec0ff */
[----:B------:R-:W-:-:S04]  /*0ca0*/  UIADD3 UR4, UPT, UPT, -UR4, 0x100000, URZ ;  /* 0x0010000004047890 */ /* 0x000fc8000fffe1ff */
[----:B------:R-:W-:Y:S02]  /*0cb0*/  USHF.L.U32 UR5, UR4, 0xb, URZ ;  /* 0x0000000b04057899 */ /* 0x000fe400080006ff */
[----:B------:R-:W-:Y:S01]  /*0cc0*/  USHF.L.U32 UR4, UR4, 0x1, URZ ;  /* 0x0000000104047899 */ /* 0x000fe200080006ff */
[----:B------:R-:W1:Y:S03]  /*0cd0*/  FENCE.VIEW.ASYNC.S ;  /* 0x00000000000073c6 */ /* 0x000e660000000000 */
[----:B-1----:R4:W1:Y:S08]  /*0ce0*/  SYNCS.EXCH.64 URZ, [UR6+0x1d0], UR8 ;  /* 0x0001d00806ff75b2 */ /* 0x0028700008000100 */
[----:B------:R4:W1:Y:S01]  /*0cf0*/  SYNCS.EXCH.64 URZ, [UR6+0x1e0], UR4 ;  /* 0x0001e00406ff75b2 */ /* 0x0008620008000100 */
[----:B------:R4:W1:Y:S01]  /*0d00*/  SYNCS.EXCH.64 URZ, [UR6+0x1d8], UR8 ;  /* 0x0001d80806ff75b2 */ /* 0x0008620008000100 */
[----:B------:R4:W1:Y:S02]  /*0d10*/  SYNCS.EXCH.64 URZ, [UR6+0x1e8], UR4 ;  /* 0x0001e80406ff75b2 */ /* 0x0008640008000100 */
[----:B----4-:R-:W-:Y:S01]  /*0d20*/  NOP ;  /* 0x0000000000007918 */ /* 0x010fe20000000000 */
.L_x_13:
[----:B------:R-:W4:Y:S01]  /*0d30*/  SHFL.IDX PT, R2, R81, RZ, 0x1f ;  /* 0x00001fff51027589 */ /* 0x000f2200000e0000 */
[----:B------:R-:W-:Y:S01]  /*0d40*/  NOP ;  /* 0x0000000000007918 */ /* 0x000fe20000000000 */
[----:B----4-:R-:W-:-:S13]  /*0d50*/  ISETP.NE.AND P0, PT, R2, 0x5, PT ;  /* 0x000000050200780c */ /* 0x010fda0003f05270 */
[----:B------:R-:W-:Y:S05]  /*0d60*/  @P0 BRA `(.L_x_14) ;  /* 0x0000000000580947 */ /* 0x000fea0003800000 */
[----:B-1----:R-:W1:Y:S01]  /*0d70*/  S2UR UR4, SR_CgaCtaId ;  /* 0x00000000000479c3 */ /* 0x002e620000008800 */
        /* <DEDUP_REMOVED lines=12> */
[----:B-1----:R4:W1:Y:S01]  /*0e40*/  SYNCS.EXCH.64 URZ, [UR4+0x1f0], UR8 ;  /* 0x0001f00804ff75b2 */ /* 0x0028620008000100 */
[----:B------:R4:W1:Y:S01]  /*0e50*/  SYNCS.EXCH.64 URZ, [UR4+0x210], UR6 ;  /* 0x0002100604ff75b2 */ /* 0x0008620008000100 */
[----:B------:R4:W1:Y:S01]  /*0e60*/  SYNCS.EXCH.64 URZ, [UR4+0x1f8], UR8 ;  /* 0x0001f80804ff75b2 */ /* 0x0008620008000100 */
[----:B------:R4:W1:Y:S01]  /*0e70*/  SYNCS.EXCH.64 URZ, [UR4+0x218], UR6 ;  /* 0x0002180604ff75b2 */ /* 0x0008620008000100 */
[----:B------:R4:W1:Y:S01]  /*0e80*/  SYNCS.EXCH.64 URZ, [UR4+0x200], UR8 ;  /* 0x0002000804ff75b2 */ /* 0x0008620008000100 */
[----:B------:R4:W1:Y:S01]  /*0e90*/  SYNCS.EXCH.64 URZ, [UR4+0x220], UR6 ;  /* 0x0002200604ff75b2 */ /* 0x0008620008000100 */
[----:B------:R4:W1:Y:S01]  /*0ea0*/  SYNCS.EXCH.64 URZ, [UR4+0x208], UR8 ;  /* 0x0002080804ff75b2 */ /* 0x0008620008000100 */
[----:B------:R4:W1:Y:S02]  /*0eb0*/  SYNCS.EXCH.64 URZ, [UR4+0x228], UR6 ;  /* 0x0002280604ff75b2 */ /* 0x0008640008000100 */
[----:B----4-:R-:W-:Y:S01]  /*0ec0*/  NOP ;  /* 0x0000000000007918 */ /* 0x010fe20000000000 */
.L_x_14:
[----:B------:R-:W4:Y:S01]  /*0ed0*/  SHFL.IDX PT, R2, R81, RZ, 0x1f ;  /* 0x00001fff51027589 */ /* 0x000f2200000e0000 */
[----:B------:R-:W1:Y:S01]  /*0ee0*/  S2UR UR48, SR_CgaCtaId ;  /* 0x00000000003079c3 */ /* 0x000e620000008800 */
[----:B------:R-:W-:Y:S01]  /*0ef0*/  NOP ;  /* 0x0000000000007918 */ /* 0x000fe20000000000 */
[----:B----4-:R-:W-:-:S13]  /*0f00*/  ISETP.NE.AND P0, PT, R2, 0x3, PT ;  /* 0x000000030200780c */ /* 0x010fda0003f05270 */
[----:B-1----:R-:W-:Y:S05]  /*0f10*/  @P0 BRA `(.L_x_15) ;  /* 0x0000000000340947 */ /* 0x002fea0003800000 */
[----:B------:R-:W-:Y:S01]  /*0f20*/  UMOV UR4, 0x400 ;  /* 0x0000040000047882 */ /* 0x000fe20000000000 */
[----:B------:R-:W-:Y:S01]  /*0f30*/  UMOV UR6, 0x20 ;  /* 0x0000002000067882 */ /* 0x000fe20000000000 */
[----:B------:R-:W-:Y:S02]  /*0f40*/  ULEA UR4, UR48, UR4, 0x18 ;  /* 0x0000000430047291 */ /* 0x000fe4000f8ec0ff */
[----:B------:R-:W-:-:S04]  /*0f50*/  UIADD3 UR6, UPT, UPT, -UR6, 0x100000, URZ ;  /* 0x0010000006067890 */ /* 0x000fc8000fffe1ff */
[----:B------:R-:W-:Y:S02]  /*0f60*/  USHF.L.U32 UR7, UR6, 0xb, URZ ;  /* 0x0000000b06077899 */ /* 0x000fe400080006ff */
[----:B------:R-:W-:Y:S01]  /*0f70*/  USHF.L.U32 UR6, UR6, 0x1, URZ ;  /* 0x0000000106067899 */ /* 0x000fe200080006ff */
[----:B------:R-:W-:Y:S01]  /*0f80*/  ELECT P0, URZ, PT ;  /* 0x0000000000ff782f */ /* 0x000fe20003800000 */
[----:B------:R-:W1:Y:S10]  /*0f90*/  FENCE.VIEW.ASYNC.S ;  /* 0x00000000000073c6 */ /* 0x000e740000000000 */
[----:B-1----:R1:W4:Y:S01]  /*0fa0*/  SYNCS.EXCH.64 URZ, [UR4+0x230], UR6 ;  /* 0x0002300604ff75b2 */ /* 0x0023220008000100 */
[----:B------:R1:W1:Y:S01]  /*0fb0*/  SYNCS.EXCH.64 URZ, [UR4+0x240], UR6 ;  /* 0x0002400604ff75b2 */ /* 0x0002620008000100 */
[----:B------:R1:W1:Y:S01]  /*0fc0*/  SYNCS.EXCH.64 URZ, [UR4+0x238], UR6 ;  /* 0x0002380604ff75b2 */ /* 0x0002620008000100 */
[----:B------:R1:W1:Y:S01]  /*0fd0*/  SYNCS.EXCH.64 URZ, [UR4+0x248], UR6 ;  /* 0x0002480604ff75b2 */ /* 0x0002620008000100 */
[----:B------:R-:W-:Y:S01]  /*0fe0*/  NOP ;  /* 0x0000000000007918 */ /* 0x000fe20000000000 */
.L_x_15:
[----:B-1----:R-:W1:Y:S01]  /*0ff0*/  LDCU UR4, c[0x0][0x36c] ;  /* 0x00006d80ff0477ac */ /* 0x002e620008000800 */
[----:B------:R-:W-:Y:S01]  /*1000*/  ISETP.NE.OR P3, PT, R0, 0x2, !P3 ;  /* 0x000000020000780c */ /* 0x000fe20005f65670 */
[----:B------:R-:W-:Y:S01]  /*1010*/  NOP ;  /* 0x0000000000007918 */ /* 0x000fe20000000000 */
[----:B------:R-:W-:Y:S01]  /*1020*/  LOP3.LUT R0, R69, 0x1f, RZ, 0xc0, !PT ;  /* 0x0000001f45007812 */ /* 0x000fe200078ec0ff */
[----:B------:R-:W-:Y:S02]  /*1030*/  UISETP.NE.AND UP4, UPT, UR18, 0x2, UPT ;  /* 0x000000021200788c */ /* 0x000fe4000bf85270 */
[----:B------:R-:W-:Y:S02]  /*1040*/  UISETP.NE.AND UP5, UPT, UR18, URZ, UPT ;  /* 0x000000ff1200728c */ /* 0x000fe4000bfa5270 */
[----:B-1----:R-:W-:-:S09]  /*1050*/  UISETP.EQ.U32.AND UP6, UPT, UR4, 0x1, UPT ;  /* 0x000000010400788c */ /* 0x002fd2000bfc2070 */
[----:B------:R-:W-:Y:S05]  /*1060*/  BRA.U !UP6, `(.L_x_16) ;  /* 0x000000010e087547 */ /* 0x000fea000b800000 */
[----:B--234-:R-:W-:Y:S01]  /*1070*/  UCGABAR_ARV ;  /* 0x00000000000079c7 */ /* 0x01cfe20008000000 */
[----:B------:R-:W-:Y:S05]  /*1080*/  BRA `(.L_x_17) ;  /* 0x0000000000047947 */ /* 0x000fea0003800000 */
.L_x_16:
[----:B--234-:R-:W-:Y:S01]  /*1090*/  NOP ;  /* 0x0000000000007918 */ /* 0x01cfe20000000000 */
.L_x_17:
[----:B------:R-:W1:Y:S01]  /*10a0*/  S2UR UR46, SR_CTAID.X ;  /* 0x00000000002e79c3 */ /* 0x000e620000002500 */
[----:B------:R-:W-:-:S05]  /*10b0*/  CS2R.32 R3, SR_CgaSize ;  /* 0x0000000000037805 */ /* 0x000fca0000008a00 */
[----:B------:R-:W-:-:S05]  /*10c0*/  IMAD R3, R3, -0xa0, RZ ;  /* 0xffffff6003037824 */ /* 0x000fca00078e02ff */
[----:B------:R-:W-:-:S14]  /*10d0*/  R2UR UR5, R3 ;  /* 0x00000000030572ca */ /* 0x000fdc00000e0000 */
[----:B------:R-:W2:Y:S01]  /*10e0*/  LDCU UR5, c[0x0][UR5+0x2b0] ;  /* 0x00005600050577ac */ /* 0x000ea20008000800 */
[----:B------:R-:W-:-:S05]  /*10f0*/  CS2R.32 R3, SR_CgaSize ;  /* 0x0000000000037805 */ /* 0x000fca0000008a00 */
[----:B------:R-:W-:-:S05]  /*1100*/  IMAD R3, R3, -0xa0, RZ ;  /* 0xffffff6003037824 */ /* 0x000fca00078e02ff */
[----:B------:R-:W-:-:S14]  /*1110*/  R2UR UR4, R3 ;  /* 0x00000000030472ca */ /* 0x000fdc00000e0000 */
[----:B------:R-:W3:Y:S01]  /*1120*/  LDCU UR4, c[0x0][UR4+0x2b4] ;  /* 0x00005680040477ac */ /* 0x000ee20008000800 */
[----:B------:R-:W4:Y:S01]  /*1130*/  S2UR UR45, SR_CTAID.Y ;  /* 0x00000000002d79c3 */ /* 0x000f220000002600 */
[----:B------:R-:W-:-:S05]  /*1140*/  CS2R.32 R3, SR_CgaSize ;  /* 0x0000000000037805 */ /* 0x000fca0000008a00 */
[----:B------:R-:W-:-:S05]  /*1150*/  IMAD R3, R3, -0xa0, RZ ;  /* 0xffffff6003037824 */ /* 0x000fca00078e02ff */
[----:B------:R-:W-:-:S14]  /*1160*/  R2UR UR60, R3 ;  /* 0x00000000033c72ca */ /* 0x000fdc00000e0000 */
[----:B------:R-:W3:Y:S01]  /*1170*/  LDCU UR60, c[0x0][UR60+0x2a0] ;  /* 0x000054003c3c77ac */ /* 0x000ee20008000800 */
[----:B------:R-:W-:-:S05]  /*1180*/  CS2R.32 R3, SR_CgaSize ;  /* 0x0000000000037805 */ /* 0x000fca0000008a00 */
[----:B------:R-:W-:-:S05]  /*1190*/  IMAD R3, R3, -0xa0, RZ ;  /* 0xffffff6003037824 */ /* 0x000fca00078e02ff */
[----:B------:R-:W-:-:S14]  /*11a0*/  R2UR UR57, R3 ;  /* 0x00000000033972ca */ /* 0x000fdc00000e0000 */
[----:B------:R-:W3:Y:S01]  /*11b0*/  LDCU UR57, c[0x0][UR57+0x2a4] ;  /* 0x00005480393977ac */ /* 0x000ee20008000800 */
[----:B------:R-:W-:Y:S01]  /*11c0*/  USHF.L.U32 UR24, UR48, 0xb, URZ ;  /* 0x0000000b30187899 */ /* 0x000fe200080006ff */
[----:B------:R-:W3:Y:S01]  /*11d0*/  LDCU UR19, c[0x0][0xb24] ;  /* 0x00016480ff1377ac */ /* 0x000ee20008000800 */
[----:B------:R-:W3:Y:S01]  /*11e0*/  LDCU UR42, c[0x0][0xb24] ;  /* 0x00016480ff2a77ac */ /* 0x000ee20008000800 */
[----:B-1----:R-:W-:Y:S01]  /*11f0*/  I2FP.F32.U32 R3, UR46 ;  /* 0x0000002e00037c45 */ /* 0x002fe20008201000 */
[----:B------:R-:W1:Y:S04]  /*1200*/  LDCU UR22, c[0x0][0xb30] ;  /* 0x00016600ff1677ac */ /* 0x000e680008000800 */
[----:B--2---:R-:W-:Y:S01]  /*1210*/  FMUL R3, R3, UR5 ;  /* 0x0000000503037c20 */ /* 0x004fe20008400000 */
[----:B------:R-:W-:Y:S01]  /*1220*/  ULOP3.LUT UR24, UR24, 0x800, URZ, 0xc0, !UPT ;  /* 0x0000080018187892 */ /* 0x000fe2000f8ec0ff */
[----:B----4-:R-:W-:-:S04]  /*1230*/  I2FP.F32.U32 R2, UR45 ;  /* 0x0000002d00027c45 */ /* 0x010fc80008201000 */
[----:B------:R-:W2:Y:S01]  /*1240*/  F2I.U32.TRUNC.NTZ R3, R3 ;  /* 0x0000000300037305 */ /* 0x000ea2000020f000 */
[----:B---3--:R-:W-:-:S07]  /*1250*/  FMUL R2, R2, UR4 ;  /* 0x0000000402027c20 */ /* 0x008fce0008400000 */
[----:B------:R-:W3:Y:S01]  /*1260*/  F2I.U32.TRUNC.NTZ R2, R2 ;  /* 0x0000000200027305 */ /* 0x000ee2000020f000 */
[----:B--2---:R-:W-:Y:S02]  /*1270*/  R2UR UR5, R3 ;  /* 0x00000000030572ca */ /* 0x004fe400000e0000 */
[----:B---3--:R-:W-:Y:S02]  /*1280*/  R2UR UR4, R2 ;  /* 0x00000000020472ca */ /* 0x008fe400000e0000 */
[----:B------:R-:W-:-:S09]  /*1290*/  PRMT R2, RZ, 0x7610, R2 ;  /* 0x00007610ff027816 */ /* 0x000fd20000000002 */
[----:B------:R-:W-:-:S04]  /*12a0*/  UIADD3 UR5, UPT, UPT, -UR5, URZ, URZ ;  /* 0x000000ff05057290 */ /* 0x000fc8000fffe1ff */
[----:B------:R-:W-:Y:S02]  /*12b0*/  UIMAD UR60, UR60, UR5, UR46 ;  /* 0x000000053c3c72a4 */ /* 0x000fe4000f8e022e */
[----:B------:R-:W-:-:S04]  /*12c0*/  UIADD3 UR4, UPT, UPT, -UR4, URZ, URZ ;  /* 0x000000ff04047290 */ /* 0x000fc8000fffe1ff */
[----:B------:R-:W-:Y:S01]  /*12d0*/  UIMAD UR57, UR57, UR4, UR45 ;  /* 0x00000004393972a4 */ /* 0x000fe2000f8e022d */
[----:B-1----:R-:W-:Y:S11]  /*12e0*/  BRA.U UP5, `(.L_x_18) ;  /* 0x0000000105247547 */ /* 0x002ff6000b800000 */
[----:B------:R-:W-:-:S04]  /*12f0*/  UISETP.NE.AND UP0, UPT, UR57, URZ, UPT ;  /* 0x000000ff3900728c */ /* 0x000fc8000bf05270 */
[----:B------:R-:W-:-:S04]  /*1300*/  UISETP.EQ.OR UP0, UPT, UR60, URZ, !UP0 ;  /* 0x000000ff3c00728c */ /* 0x000fc8000c702670 */
[----:B------:R-:W-:Y:S02]  /*1310*/  USEL UR5, URZ, 0x1, !UP0 ;  /* 0x00000001ff057887 */ /* 0x000fe4000c000000 */
[----:B------:R-:W-:-:S04]  /*1320*/  UISETP.NE.AND UP0, UPT, UR57, URZ, UPT ;  /* 0x000000ff3900728c */ /* 0x000fc8000bf05270 */
[----:B------:R-:W-:Y:S02]  /*1330*/  USEL UR4, URZ, 0x2, UP0 ;  /* 0x00000002ff047887 */ /* 0x000fe40008000000 */
[----:B------:R-:W-:-:S04]  /*1340*/  UISETP.NE.AND UP0, UPT, UR60, 0x1, UPT ;  /* 0x000000013c00788c */ /* 0x000fc8000bf05270 */
[----:B------:R-:W-:-:S04]  /*1350*/  USEL UR4, UR4, 0x2, UP0 ;  /* 0x0000000204047887 */ /* 0x000fc80008000000 */
[----:B------:R-:W-:-:S06]  /*1360*/  UIADD3 UR4, UPT, UPT, UR5, UR4, URZ ;  /* 0x0000000405047290 */ /* 0x000fcc000fffe0ff */
[----:B------:R-:W-:-:S07]  /*1370*/  MOV R2, UR4 ;  /* 0x0000000400027c02 */ /* 0x000fce0008000f00 */
.L_x_18:
[----:B------:R-:W1:Y:S01]  /*1380*/  S2UR UR36, SR_CTAID.Z ;  /* 0x00000000002479c3 */ /* 0x000e620000002700 */
[----:B------:R-:W-:-:S09]  /*1390*/  UISETP.GE.AND UP0, UPT, UR19, 0x1, UPT ;  /* 0x000000011300788c */ /* 0x000fd2000bf06270 */
[----:B------:R-:W-:Y:S05]  /*13a0*/  BRA.U !UP0, `(.L_x_19) ;  /* 0x0000000108d07547 */ /* 0x000fea000b800000 */
[----:B------:R-:W2:Y:S01]  /*13b0*/  LDCU UR20, c[0x0][0xb0c] ;  /* 0x00016180ff1477ac */ /* 0x000ea20008000800 */
[----:B------:R-:W3:Y:S01]  /*13c0*/  LDCU.128 UR12, c[0x0][0xb10] ;  /* 0x00016200ff0c77ac */ /* 0x000ee20008000c00 */
[----:B------:R-:W4:Y:S01]  /*13d0*/  LDCU UR6, c[0x0][0x370] ;  /* 0x00006e00ff0677ac */ /* 0x000f220008000800 */
[----:B------:R-:W1:Y:S01]  /*13e0*/  LDCU UR7, c[0x0][0x374] ;  /* 0x00006e80ff0777ac */ /* 0x000e620008000800 */
[----:B------:R-:W1:Y:S01]  /*13f0*/  LDCU UR21, c[0x0][0xb20] ;  /* 0x00016400ff1577ac */ /* 0x000e620008000800 */
[----:B--2---:R-:W-:Y:S02]  /*1400*/  UISETP.NE.AND UP0, UPT, UR20, 0x1, UPT ;  /* 0x000000011400788c */ /* 0x004fe4000bf05270 */
[----:B---3--:R-:W-:Y:S01]  /*1410*/  UIMAD.WIDE.U32 UR4, UR46, UR12, URZ ;  /* 0x0000000c2e0472a5 */ /* 0x008fe2000f8e00ff */
[----:B------:R-:W2:Y:S01]  /*1420*/  LDCU.64 UR8, c[0x0][0xb28] ;  /* 0x00016500ff0877ac */ /* 0x000ea20008000a00 */
[----:B----4-:R-:W-:Y:S02]  /*1430*/  UIMAD.WIDE.U32 UR10, UR6, UR12, URZ ;  /* 0x0000000c060a72a5 */ /* 0x010fe4000f8e00ff */
[----:B------:R-:W-:-:S02]  /*1440*/  USHF.R.U32.HI UR5, URZ, UR13, UR5 ;  /* 0x0000000dff057299 */ /* 0x000fc40008011605 */
[----:B------:R-:W-:Y:S02]  /*1450*/  UISETP.NE.AND UP2, UPT, UR19, 0x1, UPT ;  /* 0x000000011300788c */ /* 0x000fe4000bf45270 */
[----:B------:R-:W-:Y:S01]  /*1460*/  USEL UR5, UR46, UR5, !UP0 ;  /* 0x000000052e057287 */ /* 0x000fe2000c000000 */
[----:B------:R-:W-:Y:S01]  /*1470*/  UMOV UR10, UR11 ;  /* 0x0000000b000a7c82 */ /* 0x000fe20008000000 */
[----:B------:R-:W-:Y:S02]  /*1480*/  UIMAD.WIDE.U32 UR16, UR45, UR15, URZ ;  /* 0x0000000f2d1072a5 */ /* 0x000fe4000f8e00ff */
[----:B------:R-:W-:Y:S02]  /*1490*/  @UP0 USHF.R.U32.HI UR6, URZ, UR13, UR10 ;  /* 0x0000000dff060299 */ /* 0x000fe4000801160a */
[----:B------:R-:W-:Y:S02]  /*14a0*/  UISETP.NE.AND UP0, UPT, UR14, 0x1, UPT ;  /* 0x000000010e00788c */ /* 0x000fe4000bf05270 */
[----:B-1----:R-:W-:-:S02]  /*14b0*/  UIMAD.WIDE.U32 UR10, UR7, UR15, URZ ;  /* 0x0000000f070a72a5 */ /* 0x002fc4000f8e00ff */
[----:B--2---:R-:W-:Y:S01]  /*14c0*/  UIMAD.WIDE.U32 UR12, UR6, UR8, URZ ;  /* 0x00000008060c72a5 */ /* 0x004fe2000f8e00ff */
[----:B------:R-:W-:Y:S02]  /*14d0*/  UMOV UR4, UR17 ;  /* 0x0000001100047c82 */ /* 0x000fe40008000000 */
[----:B------:R-:W-:Y:S02]  /*14e0*/  USHF.R.U32.HI UR4, URZ, UR21, UR4 ;  /* 0x00000015ff047299 */ /* 0x000fe40008011604 */
[----:B------:R-:W-:Y:S02]  /*14f0*/  UMOV UR10, UR11 ;  /* 0x0000000b000a7c82 */ /* 0x000fe40008000000 */
[----:B------:R-:W-:Y:S01]  /*1500*/  UMOV UR12, UR13 ;  /* 0x0000000d000c7c82 */ /* 0x000fe20008000000 */
[----:B------:R-:W-:Y:S02]  /*1510*/  @UP0 USHF.R.U32.HI UR7, URZ, UR21, UR10 ;  /* 0x00000015ff070299 */ /* 0x000fe4000801160a */
[----:B------:R-:W-:-:S02]  /*1520*/  USEL UR4, UR45, UR4, !UP0 ;  /* 0x000000042d047287 */ /* 0x000fc4000c000000 */
[----:B------:R-:W-:Y:S02]  /*1530*/  UIMAD.WIDE.U32 UR10, UR7, UR8, URZ ;  /* 0x00000008070a72a5 */ /* 0x000fe4000f8e00ff */
[----:B------:R-:W-:Y:S02]  /*1540*/  @UP2 USHF.R.U32.HI UR6, URZ, UR9, UR12 ;  /* 0x00000009ff062299 */ /* 0x000fe4000801160c */
[----:B------:R-:W-:-:S03]  /*1550*/  UIMAD.WIDE.U32 UR12, UR4, UR8, URZ ;  /* 0x00000008040c72a5 */ /* 0x000fc6000f8e00ff */
[----:B------:R-:W-:Y:S02]  /*1560*/  UMOV UR10, UR11 ;  /* 0x0000000b000a7c82 */ /* 0x000fe40008000000 */
[----:B------:R-:W-:Y:S02]  /*1570*/  @UP2 USHF.R.U32.HI UR7, URZ, UR9, UR10 ;  /* 0x00000009ff072299 */ /* 0x000fe4000801160a */
[----:B------:R-:W-:Y:S02]  /*1580*/  UIMAD UR10, UR6, UR19, URZ ;  /* 0x00000013060a72a4 */ /* 0x000fe4000f8e02ff */
[----:B------:R-:W-:-:S04]  /*1590*/  UIMAD UR7, UR7, UR19, URZ ;  /* 0x00000013070772a4 */ /* 0x000fc8000f8e02ff */
[----:B------:R-:W-:-:S03]  /*15a0*/  UISETP.GE.AND UP0, UPT, UR4, UR7, UPT ;  /* 0x000000070400728c */ /* 0x000fc6000bf06270 */
[----:B------:R-:W-:Y:S01]  /*15b0*/  UMOV UR7, UR13 ;  /* 0x0000000d00077c82 */ /* 0x000fe20008000000 */
[----:B------:R-:W-:Y:S02]  /*15c0*/  UISETP.GE.OR UP0, UPT, UR5, UR10, UP0 ;  /* 0x0000000a0500728c */ /* 0x000fe40008706670 */
[----:B------:R-:W-:Y:S02]  /*15d0*/  UIMAD.WIDE.U32 UR10, UR5, UR8, URZ ;  /* 0x00000008050a72a5 */ /* 0x000fe4000f8e00ff */
[----:B------:R-:W-:Y:S02]  /*15e0*/  USHF.R.U32.HI UR7, URZ, UR9, UR7 ;  /* 0x00000009ff077299 */ /* 0x000fe40008011607 */
[----:B------:R-:W-:Y:S02]  /*15f0*/  UIADD3 UR10, UPT, UPT, -UR4, URZ, URZ ;  /* 0x000000ff040a7290 */ /* 0x000fe4000fffe1ff */
[----:B------:R-:W-:Y:S02]  /*1600*/  USEL UR7, UR4, UR7, !UP2 ;  /* 0x0000000704077287 */ /* 0x000fe4000d000000 */
[----:B------:R-:W-:Y:S01]  /*1610*/  UIMAD UR10, UR14, UR10, UR45 ;  /* 0x0000000a0e0a72a4 */ /* 0x000fe2000f8e022d */
[----:B------:R-:W-:Y:S01]  /*1620*/  @!UP0 UMOV UR8, UR11 ;  /* 0x0000000b00088c82 */ /* 0x000fe20008000000 */
[----:B------:R-:W-:-:S02]  /*1630*/  UIADD3 UR11, UPT, UPT, -UR5, URZ, URZ ;  /* 0x000000ff050b7290 */ /* 0x000fc4000fffe1ff */
[----:B------:R-:W-:Y:S02]  /*1640*/  @!UP0 USHF.R.U32.HI UR8, URZ, UR9, UR8 ;  /* 0x00000009ff088299 */ /* 0x000fe40008011608 */
[----:B------:R-:W-:Y:S02]  /*1650*/  UIADD3 UR9, UPT, UPT, -UR7, URZ, URZ ;  /* 0x000000ff07097290 */ /* 0x000fe4000fffe1ff */
[----:B------:R-:W-:Y:S02]  /*1660*/  @!UP0 USEL UR8, UR5, UR8, !UP2 ;  /* 0x0000000805088287 */ /* 0x000fe4000d000000 */
[----:B------:R-:W-:Y:S02]  /*1670*/  UIMAD UR9, UR19, UR9, UR4 ;  /* 0x00000009130972a4 */ /* 0x000fe4000f8e0204 */
[----:B------:R-:W-:Y:S02]  /*1680*/  @!UP0 UIADD3 UR7, UPT, UPT, UR7, -UR8, URZ ;  /* 0x8000000807078290 */ /* 0x000fe4000fffe0ff */
[----:B------:R-:W-:-:S02]  /*1690*/  @!UP0 UIMAD UR6, UR9, UR6, UR8 ;  /* 0x00000006090682a4 */ /* 0x000fc4000f8e0208 */
[----:B------:R-:W-:Y:S02]  /*16a0*/  @!UP0 UIMAD UR4, UR7, UR19, UR5 ;  /* 0x00000013070482a4 */ /* 0x000fe4000f8e0205 */
[----:B------:R-:W-:Y:S02]  /*16b0*/  UIMAD UR46, UR20, UR11, UR46 ;  /* 0x0000000b142e72a4 */ /* 0x000fe4000f8e022e */
[----:B------:R-:W-:Y:S01]  /*16c0*/  UIMAD UR45, UR4, UR14, UR10 ;  /* 0x0000000e042d72a4 */ /* 0x000fe2000f8e020a */
[----:B------:R-:W-:Y:S02]  /*16d0*/  @!UP0 UMOV UR5, UR6 ;  /* 0x0000000600058c82 */ /* 0x000fe40008000000 */
[----:B------:R-:W-:-:S12]  /*16e0*/  UIMAD UR46, UR5, UR20, UR46 ;  /* 0x00000014052e72a4 */ /* 0x000fd8000f8e022e */
.L_x_19:
[----:B------:R-:W-:-:S09]  /*16f0*/  UISETP.NE.AND UP0, UPT, UR22, 0x1, UPT ;  /* 0x000000011600788c */ /* 0x000fd2000bf05270 */
[----:B------:R-:W-:Y:S05]  /*1700*/  BRA.U UP0, `(.L_x_20) ;  /* 0x0000000100407547 */ /* 0x000fea000b800000 */
[----:B------:R-:W2:Y:S01]  /*1710*/  LDCU.128 UR8, c[0x0][0xb10] ;  /* 0x00016200ff0877ac */ /* 0x000ea20008000c00 */
[----:B------:R-:W3:Y:S01]  /*1720*/  LDCU UR12, c[0x0][0xb0c] ;  /* 0x00016180ff0c77ac */ /* 0x000ee20008000800 */
[----:B------:R-:W4:Y:S01]  /*1730*/  LDCU UR13, c[0x0][0xb20] ;  /* 0x00016400ff0d77ac */ /* 0x000f220008000800 */
[----:B--2---:R-:W-:Y:S02]  /*1740*/  UIMAD.WIDE.U32 UR4, UR46, UR8, URZ ;  /* 0x000000082e0472a5 */ /* 0x004fe4000f8e00ff */
[----:B------:R-:W-:Y:S02]  /*1750*/  UIMAD.WIDE.U32 UR6, UR45, UR11, URZ ;  /* 0x0000000b2d0672a5 */ /* 0x000fe4000f8e00ff */
[----:B---3--:R-:W-:Y:S02]  /*1760*/  UISETP.NE.AND UP0, UPT, UR12, 0x1, UPT ;  /* 0x000000010c00788c */ /* 0x008fe4000bf05270 */
[----:B------:R-:W-:-:S03]  /*1770*/  USHF.R.U32.HI UR5, URZ, UR9, UR5 ;  /* 0x00000009ff057299 */ /* 0x000fc60008011605 */
[----:B------:R-:W-:Y:S01]  /*1780*/  UMOV UR4, UR7 ;  /* 0x0000000700047c82 */ /* 0x000fe20008000000 */
[----:B------:R-:W-:Y:S02]  /*1790*/  USEL UR5, UR46, UR5, !UP0 ;  /* 0x000000052e057287 */ /* 0x000fe4000c000000 */
[----:B------:R-:W-:Y:S02]  /*17a0*/  UISETP.NE.AND UP0, UPT, UR10, 0x1, UPT ;  /* 0x000000010a00788c */ /* 0x000fe4000bf05270 */
[----:B----4-:R-:W-:-:S04]  /*17b0*/  USHF.R.U32.HI UR4, URZ, UR13, UR4 ;  /* 0x0000000dff047299 */ /* 0x010fc80008011604 */
[----:B------:R-:W-:-:S04]  /*17c0*/  USEL UR4, UR45, UR4, !UP0 ;  /* 0x000000042d047287 */ /* 0x000fc8000c000000 */
[----:B------:R-:W-:Y:S02]  /*17d0*/  UIADD3 UR6, UPT, UPT, UR5, -UR4, URZ ;  /* 0x8000000405067290 */ /* 0x000fe4000fffe0ff */
[----:B------:R-:W-:Y:S02]  /*17e0*/  UIADD3 UR4, UPT, UPT, -UR5, UR4, URZ ;  /* 0x0000000405047290 */ /* 0x000fe4000fffe1ff */
[----:B------:R-:W-:Y:S02]  /*17f0*/  UIMAD UR45, UR6, UR10, UR45 ;  /* 0x0000000a062d72a4 */ /* 0x000fe4000f8e022d */
[----:B------:R-:W-:-:S12]  /*1800*/  UIMAD UR46, UR4, UR12, UR46 ;  /* 0x0000000c042e72a4 */ /* 0x000fd8000f8e022e */
.L_x_20:
[----:B------:R-:W-:Y:S01]  /*1810*/  UISETP.NE.AND UP0, UPT, UR18, 0x2, UPT ;  /* 0x000000021200788c */ /* 0x000fe2000bf05270 */
[----:B------:R-:W-:Y:S09]  /*1820*/  BRA.U !UP6, `(.L_x_21) ;  /* 0x000000010e0c7547 */ /* 0x000ff2000b800000 */
[----:B------:R-:W-:Y:S01]  /*1830*/  UCGABAR_WAIT ;  /* 0x0000000000007dc7 */ /* 0x000fe20008000000 */
[----:B------:R-:W-:Y:S01]  /*1840*/  CCTL.IVALL ;  /* 0x00000000ff00798f */ /* 0x000fe20002000000 */
[----:B------:R-:W-:Y:S05]  /*1850*/  BRA `(.L_x_22) ;  /* 0x0000000000047947 */ /* 0x000fea0003800000 */
.L_x_21:
[----:B------:R-:W-:Y:S06]  /*1860*/  BAR.SYNC.DEFER_BLOCKING 0x0 ;  /* 0x0000000000007b1d */ /* 0x000fec0000010000 */
.L_x_22:
[----:B------:R-:W-:Y:S05]  /*1870*/  BRA.U UP0, `(.L_x_23) ;  /* 0x0000001d00fc7547 */ /* 0x000fea000b800000 */
[----:B------:R-:W2:Y:S01]  /*1880*/  LDCU UR6, c[0x0][0x38c] ;  /* 0x00007180ff0677ac */ /* 0x000ea20008000800 */
[----:B------:R-:W-:Y:S01]  /*1890*/  PLOP3.LUT P1, PT, PT, PT, UP3, 0x80, 0x8 ;  /* 0x000000000008781c */ /* 0x000fe20003f2f038 */
[----:B------:R-:W-:Y:S01]  /*18a0*/  IMAD.MOV.U32 R12, RZ, RZ, 0x1 ;  /* 0x00000001ff0c7424 */ /* 0x000fe200078e00ff */
[----:B------:R-:W-:Y:S01]  /*18b0*/  ISETP.EQ.OR P2, PT, R0, RZ, P3 ;  /* 0x000000ff0000720c */ /* 0x000fe20001f42670 */
[----:B------:R-:W-:Y:S01]  /*18c0*/  UISETP.NE.AND UP1, UPT, UR18, URZ, UPT ;  /* 0x000000ff1200728c */ /* 0x000fe2000bf25270 */
[----:B------:R-:W-:Y:S01]  /*18d0*/  PLOP3.LUT P1, PT, P1, PT, PT, 0x8, 0x80 ;  /* 0x000000000080781c */ /* 0x000fe20000f2e170 */
[----:B------:R-:W-:Y:S01]  /*18e0*/  USEL UR25, URZ, 0x1, UP4 ;  /* 0x00000001ff197887 */ /* 0x000fe2000a000000 */
[----:B------:R-:W-:Y:S01]  /*18f0*/  CS2R R10, SRZ ;  /* 0x00000000000a7805 */ /* 0x000fe2000001ff00 */
[----:B------:R-:W-:Y:S01]  /*1900*/  IMAD.MOV.U32 R9, RZ, RZ, RZ ;  /* 0x000000ffff097224 */ /* 0x000fe200078e00ff */
[----:B------:R-:W3:Y:S01]  /*1910*/  LDCU UR39, c[0x0][0x370] ;  /* 0x00006e00ff2777ac */ /* 0x000ee20008000800 */
[----:B------:R-:W-:Y:S01]  /*1920*/  IMAD.MOV.U32 R8, RZ, RZ, 0x1 ;  /* 0x00000001ff087424 */ /* 0x000fe200078e00ff */
[----:B------:R-:W4:Y:S01]  /*1930*/  LDCU.64 UR28, c[0x0][0x348] ;  /* 0x00006900ff1c77ac */ /* 0x000f220008000a00 */
[----:B------:R-:W-:-:S02]  /*1940*/  USHF.R.U32.HI UR44, URZ, 0x6, UR24 ;  /* 0x00000006ff2c7899 */ /* 0x000fc40008011618 */
[----:B--2---:R-:W-:Y:S02]  /*1950*/  UIADD3 UR5, UPT, UPT, UR6, 0x3f, URZ ;  /* 0x0000003f06057890 */ /* 0x004fe4000fffe0ff */
[----:B------:R-:W-:Y:S02]  /*1960*/  UIADD3 UR47, UPT, UPT, UR6, 0x7e, URZ ;  /* 0x0000007e062f7890 */ /* 0x000fe4000fffe0ff */
[----:B------:R-:W-:Y:S01]  /*1970*/  USHF.R.S32.HI UR4, URZ, 0x1f, UR5 ;  /* 0x0000001fff047899 */ /* 0x000fe20008011405 */
[----:B------:R-:W2:Y:S03]  /*1980*/  LDCU UR38, c[0x0][0x374] ;  /* 0x00006e80ff2677ac */ /* 0x000ea60008000800 */
[----:B------:R-:W-:Y:S02]  /*1990*/  ULEA.HI UR4, UR4, UR5, URZ, 0x6 ;  /* 0x0000000504047291 */ /* 0x000fe4000f8f30ff */
[----:B------:R-:W-:-:S02]  /*19a0*/  USEL UR25, UR25, 0x2, UP1 ;  /* 0x0000000219197887 */ /* 0x000fc40008800000 */
[----:B------:R-:W-:Y:S02]  /*19b0*/  USHF.R.S32.HI UR41, URZ, 0x6, UR4 ;  /* 0x00000006ff297899 */ /* 0x000fe40008011404 */
[----:B------:R-:W-:Y:S02]  /*19c0*/  UIADD3 UR4, UPT, UPT, UR6, -0x1, URZ ;  /* 0xffffffff06047890 */ /* 0x000fe4000fffe0ff */
[----:B------:R-:W-:Y:S02]  /*19d0*/  UISETP.LT.U32.AND UP0, UPT, UR41, 0x1b, UPT ;  /* 0x0000001b2900788c */ /* 0x000fe4000bf01070 */
[----:B------:R-:W-:Y:S02]  /*19e0*/  UISETP.GE.U32.AND UP2, UPT, UR4, -0x7f, UPT ;  /* 0xffffff810400788c */ /* 0x000fe4000bf46070 */
[----:B------:R-:W-:Y:S01]  /*19f0*/  USEL UR40, UR41, 0x1b, UP0 ;  /* 0x0000001b29287887 */ /* 0x000fe20008000000 */
[----:B------:R-:W-:-:S03]  /*1a00*/  UMOV UR5, URZ ;  /* 0x000000ff00057c82 */ /* 0x000fc60008000000 */
[----:B------:R-:W-:Y:S02]  /*1a10*/  UIADD3 UR21, UPT, UPT, UR40, -0x1, URZ ;  /* 0xffffffff28157890 */ /* 0x000fe4000fffe0ff */
[----:B------:R-:W-:-:S03]  /*1a20*/  UIADD3 UR43, UPT, UPT, UR41, -UR40, URZ ;  /* 0x80000028292b7290 */ /* 0x000fc6000fffe0ff */
[----:B------:R-:W-:-:S04]  /*1a30*/  @UP2 UIADD3 UR21, UPT, UPT, UR40, URZ, URZ ;  /* 0x000000ff28152290 */ /* 0x000fc8000fffe0ff */
[----:B--234-:R-:W-:-:S12]  /*1a40*/  UIADD3 UR21, UPT, UPT, UR21, 0x1, URZ ;  /* 0x0000000115157890 */ /* 0x01cfd8000fffe0ff */
.L_x_43:
[----:B------:R-:W-:Y:S01]  /*1a50*/  UISETP.NE.AND UP0, UPT, UR48, URZ, UPT ;  /* 0x000000ff3000728c */ /* 0x000fe2000bf05270 */
[----:B------:R-:W2:Y:S08]  /*1a60*/  S2UR UR48, SR_CgaCtaId ;  /* 0x00000000003079c3 */ /* 0x000eb00000008800 */
[----:B------:R-:W-:Y:S05]  /*1a70*/  BRA.U UP0, `(.L_x_24) ;  /* 0x0000000100347547 */ /* 0x000fea000b800000 */
[----:B------:R-:W3:Y:S01]  /*1a80*/  S2R R0, SR_CgaCtaId ;  /* 0x0000000000007919 */ /* 0x000ee20000008800 */
[----:B------:R-:W-:-:S04]  /*1a90*/  MOV R2, 0x400 ;  /* 0x0000040000027802 */ /* 0x000fc80000000f00 */
[----:B---3--:R-:W-:Y:S02]  /*1aa0*/  LEA R0, R0, R2, 0x18 ;  /* 0x0000000200007211 */ /* 0x008fe400078ec0ff */
[----:B------:R-:W-:-:S03]  /*1ab0*/  SHF.L.U32 R2, R8, 0x1f, RZ ;  /* 0x0000001f08027819 */ /* 0x000fc600000006ff */
[----:B------:R-:W-:-:S04]  /*1ac0*/  IMAD R0, R9, 0x8, R0 ;  /* 0x0000000809007824 */ /* 0x000fc800078e0200 */
[----:B------:R-:W3:Y:S02]  /*1ad0*/  SYNCS.PHASECHK.TRANS64.TRYWAIT P0, [R0+URZ+0x240], R2 ;  /* 0x00024002000075a7 */ /* 0x000ee400080011ff */
[----:B---3--:R-:W-:Y:S05]  /*1ae0*/  @!P0 BRA `(.L_x_25) ;  /* 0x0000005c00308947 */ /* 0x008fea0003800000 */
.L_x_126:
[----:B------:R-:W-:Y:S01]  /*1af0*/  VIADD R9, R9, 0x1 ;  /* 0x0000000109097836 */ /* 0x000fe20000000000 */
[----:B------:R3:W-:Y:S04]  /*1b00*/  SYNCS.ARRIVE.TRANS64.A1T0 RZ, [R0+URZ+0x230], RZ ;  /* 0x000230ff00ff79a7 */ /* 0x0007e800081000ff */
[----:B------:R-:W-:-:S04]  /*1b10*/  ISETP.NE.AND P0, PT, R9, 0x2, PT ;  /* 0x000000020900780c */ /* 0x000fc80003f05270 */
[----:B------:R-:W-:Y:S02]  /*1b20*/  SEL R9, R9, RZ, P0 ;  /* 0x000000ff09097207 */ /* 0x000fe40000000000 */
[----:B---3--:R-:W-:-:S04]  /*1b30*/  SEL R0, RZ, 0x1, P0 ;  /* 0x00000001ff007807 */ /* 0x008fc80000000000 */
[----:B------:R-:W-:-:S07]  /*1b40*/  LOP3.LUT R8, R8, R0, RZ, 0x3c, !PT ;  /* 0x0000000008087212 */ /* 0x000fce00078e3cff */
.L_x_24:
[----:B------:R-:W-:Y:S01]  /*1b50*/  UMOV UR6, 0x400 ;  /* 0x0000040000067882 */ /* 0x000fe20000000000 */
[----:B------:R-:W-:Y:S01]  /*1b60*/  SHF.L.U32 R0, R12, 0x1f, RZ ;  /* 0x0000001f0c007819 */ /* 0x000fe200000006ff */
[----:B--2---:R-:W-:Y:S02]  /*1b70*/  ULEA UR6, UR48, UR6, 0x18 ;  /* 0x0000000630067291 */ /* 0x004fe4000f8ec0ff */
[----:B------:R-:W-:Y:S02]  /*1b80*/  UISETP.GE.U32.AND UP0, UPT, UR47, 0x7f, UPT ;  /* 0x0000007f2f00788c */ /* 0x000fe4000bf06070 */
[----:B------:R-:W-:Y:S02]  /*1b90*/  ULEA UR4, UR5, UR6, 0x3 ;  /* 0x0000000605047291 */ /* 0x000fe4000f8e18ff */
[----:B------:R-:W-:Y:S02]  /*1ba0*/  USHF.L.U32 UR35, UR46, 0x6, URZ ;  /* 0x000000062e237899 */ /* 0x000fe400080006ff */
[----:B------:R-:W-:Y:S01]  /*1bb0*/  ULEA UR11, UR45, UR44, 0x6 ;  /* 0x0000002c2d0b7291 */ /* 0x000fe2000f8e30ff */
[----:B------:R-:W-:-:S04]  /*1bc0*/  UMOV UR13, URZ ;  /* 0x000000ff000d7c82 */ /* 0x000fc80008000000 */
[----:B------:R2:W3:Y:S01]  /*1bd0*/  SYNCS.PHASECHK.TRANS64.TRYWAIT P0, [UR4+0xd8], R0 ;  /* 0x0000d800ff0075a7 */ /* 0x0004e20008001104 */
[----:B------:R-:W-:Y:S06]  /*1be0*/  BRA.U !UP0, `(.L_x_26) ;  /* 0x0000000108bc7547 */ /* 0x000fec000b800000 */
[----:B------:R-:W-:Y:S01]  /*1bf0*/  UMOV UR7, URZ ;  /* 0x000000ff00077c82 */ /* 0x000fe20008000000 */
[----:B------:R-:W-:-:S05]  /*1c00*/  UMOV UR4, UR5 ;  /* 0x0000000500047c82 */ /* 0x000fca0008000000 */
.L_x_32:
[----:B------:R-:W-:Y:S01]  /*1c10*/  ULEA UR33, UR4, UR6, 0x3 ;  /* 0x0000000604217291 */ /* 0x000fe2000f8e18ff */
[----:B---3--:R-:W-:Y:S01]  /*1c20*/  @!P3 MOV R2, 0x2000 ;  /* 0x000020000002b802 */ /* 0x008fe20000000f00 */
[----:B-1-34-:R-:W-:Y:S10]  /*1c30*/  @P0 BRA `(.L_x_27) ;  /* 0x00000000000c0947 */ /* 0x01aff40003800000 */
[----:B------:R-:W-:-:S04]  /*1c40*/  SHF.L.U32 R3, R12, 0x1f, RZ ;  /* 0x0000001f0c037819 */ /* 0x000fc800000006ff */
[----:B------:R-:W3:Y:S02]  /*1c50*/  SYNCS.PHASECHK.TRANS64.TRYWAIT P0, [UR33+0xd8], R3 ;  /* 0x0000d803ff0075a7 */ /* 0x000ee40008001121 */
[----:B---3--:R-:W-:Y:S05]  /*1c60*/  @!P0 BRA `(.L_x_28) ;  /* 0x0000005800e48947 */ /* 0x008fea0003800000 */
.L_x_27:
[----:B------:R3:W-:Y:S01]  /*1c70*/  @!P3 SYNCS.ARRIVE.TRANS64 RZ, [UR33], R2 ;  /* 0x00000002ffffb9a7 */ /* 0x0007e20008000021 */
[----:B------:R-:W-:-:S04]  /*1c80*/  ULOP3.LUT UR5, UR25, 0x2, URZ, 0xfc, !UPT ;  /* 0x0000000219057892 */ /* 0x000fc8000f8efcff */
[----:B------:R-:W-:-:S09]  /*1c90*/  UISETP.NE.AND UP0, UPT, UR5, 0x2, UPT ;  /* 0x000000020500788c */ /* 0x000fd2000bf05270 */
[----:B------:R-:W-:Y:S05]  /*1ca0*/  BRA.U UP0, `(.L_x_29) ;  /* 0x0000000100047547 */ /* 0x000fea000b800000 */
[----:B-1----:R-:W-:Y:S05]  /*1cb0*/  BPT.TRAP 0x1 ;  /* 0x000000040000795c */ /* 0x002fea0000300000 */
.L_x_29:
[----:B------:R-:W-:Y:S04]  /*1cc0*/  BSSY.RECONVERGENT B0, `(.L_x_30) ;  /* 0x0000003000007945 */ /* 0x000fe80003800200 */
[----:B------:R-:W-:Y:S05]  /*1cd0*/  @P2 BRA `(.L_x_31) ;  /* 0x0000000000042947 */ /* 0x000fea0003800000 */
[----:B-1----:R-:W-:Y:S05]  /*1ce0*/  BPT.TRAP 0x1 ;  /* 0x000000040000795c */ /* 0x002fea0000300000 */
.L_x_31:
[----:B-1----:R-:W-:Y:S05]  /*1cf0*/  BSYNC.RECONVERGENT B0 ;  /* 0x0000000000007941 */ /* 0x002fea0003800200 */
.L_x_30:
[----:B------:R-:W-:Y:S02]  /*1d00*/  UIADD3 UR5, UPT, UPT, UR4, 0x1, URZ ;  /* 0x0000000104057890 */ /* 0x000fe4000fffe0ff */
[----:B------:R-:W-:Y:S02]  /*1d10*/  USHF.L.U32 UR34, UR7, 0x6, URZ ;  /* 0x0000000607227899 */ /* 0x000fe400080006ff */
[----:B------:R-:W-:Y:S02]  /*1d20*/  UISETP.NE.AND UP0, UPT, UR5, 0x1b, UPT ;  /* 0x0000001b0500788c */ /* 0x000fe4000bf05270 */
[----:B------:R-:W-:Y:S02]  /*1d30*/  USHF.L.U32 UR32, UR4, 0xc, URZ ;  /* 0x0000000c04207899 */ /* 0x000fe400080006ff */
[----:B------:R-:W-:Y:S02]  /*1d40*/  USEL UR9, URZ, 0x1, UP0 ;  /* 0x00000001ff097887 */ /* 0x000fe40008000000 */
[----:B------:R-:W-:-:S02]  /*1d50*/  USEL UR5, UR5, URZ, UP0 ;  /* 0x000000ff05057287 */ /* 0x000fc40008000000 */
[----:B------:R-:W-:Y:S02]  /*1d60*/  UIADD3 UR14, UP0, UPT, UR28, 0x180, URZ ;  /* 0x000001801c0e7890 */ /* 0x000fe4000ff1e0ff */
[----:B------:R-:W-:Y:S01]  /*1d70*/  ULEA UR8, UR5, UR6, 0x3 ;  /* 0x0000000605087291 */ /* 0x000fe2000f8e18ff */
[----:B------:R-:W-:Y:S01]  /*1d80*/  LOP3.LUT R12, R12, UR9, RZ, 0x3c, !PT ;  /* 0x000000090c0c7c12 */ /* 0x000fe2000f8e3cff */
[----:B------:R-:W-:Y:S02]  /*1d90*/  UIADD3 UR7, UPT, UPT, UR7, 0x1, URZ ;  /* 0x0000000107077890 */ /* 0x000fe4000fffe0ff */
[----:B------:R-:W-:Y:S01]  /*1da0*/  UIADD3 UR16, UP1, UPT, UR28, 0x80, URZ ;  /* 0x000000801c107890 */ /* 0x000fe2000ff3e0ff */
[----:B--2---:R-:W-:Y:S01]  /*1db0*/  SHF.L.U32 R0, R12, 0x1f, RZ ;  /* 0x0000001f0c007819 */ /* 0x004fe200000006ff */
[----:B------:R-:W-:Y:S02]  /*1dc0*/  UIADD3.X UR15, UPT, UPT, URZ, UR29, URZ, UP0, !UPT ;  /* 0x0000001dff0f7290 */ /* 0x000fe400087fe4ff */
[----:B------:R-:W-:Y:S01]  /*1dd0*/  UISETP.NE.AND UP0, UPT, UR7, UR21, UPT ;  /* 0x000000150700728c */ /* 0x000fe2000bf05270 */
[----:B------:R4:W1:Y:S01]  /*1de0*/  SYNCS.PHASECHK.TRANS64.TRYWAIT P0, [UR8+0xd8], R0 ;  /* 0x0000d800ff0075a7 */ /* 0x0008620008001108 */
[----:B------:R-:W-:-:S02]  /*1df0*/  ULOP3.LUT UR8, UR32, UR24, URZ, 0xfc, !UPT ;  /* 0x0000001820087292 */ /* 0x000fc4000f8efcff */
[----:B------:R-:W-:Y:S02]  /*1e00*/  UIADD3.X UR17, UPT, UPT, URZ, UR29, URZ, UP1, !UPT ;  /* 0x0000001dff117290 */ /* 0x000fe40008ffe4ff */
[----:B------:R-:W-:Y:S02]  /*1e10*/  UIADD3 UR32, UPT, UPT, UR6, 0x2600, UR32 ;  /* 0x0000260006207890 */ /* 0x000fe4000fffe020 */
[----:B------:R-:W-:Y:S01]  /*1e20*/  UIADD3 UR8, UPT, UPT, UR6, 0x1d600, UR8 ;  /* 0x0001d60006087890 */ /* 0x000fe2000fffe008 */
[----:B------:R-:W-:Y:S01]  /*1e30*/  UMOV UR18, 0x0 ;  /* 0x0000000000127882 */ /* 0x000fe20000000000 */
[----:B------:R-:W-:Y:S01]  /*1e40*/  UMOV UR19, 0x10000000 ;  /* 0x1000000000137882 */ /* 0x000fe20000000000 */
[----:B------:R-:W-:Y:S01]  /*1e50*/  UMOV UR4, 0x30000 ;  /* 0x0003000000047882 */ /* 0x000fe20000000000 */
[----:B------:R-:W-:Y:S01]  /*1e60*/  UMOV UR12, UR36 ;  /* 0x00000024000c7c82 */ /* 0x000fe20008000000 */
[----:B------:R-:W-:Y:S01]  /*1e70*/  UMOV UR9, UR33 ;  /* 0x0000002100097c82 */ /* 0x000fe20008000000 */
[----:B------:R-:W-:Y:S01]  /*1e80*/  UMOV UR10, UR34 ;  /* 0x00000022000a7c82 */ /* 0x000fe20008000000 */
[----:B------:R-:W-:Y:S01]  /*1e90*/  UTMALDG.3D [UR32], [UR16], desc[UR18] ;  /* 0x00001220100075b4 */ /* 0x000fe20008011000 */
[----:B------:R-:W-:Y:S01]  /*1ea0*/  UMOV UR13, UR21 ;  /* 0x00000015000d7c82 */ /* 0x000fe20008000000 */
[----:B------:R2:W-:Y:S02]  /*1eb0*/  UTMALDG.3D.MULTICAST [UR8], [UR14], UR4, desc[UR18] ;  /* 0x000012080e0073b4 */ /* 0x0005e40008011804 */
[----:B--2---:R-:W-:Y:S01]  /*1ec0*/  UMOV UR4, UR5 ;  /* 0x0000000500047c82 */ /* 0x004fe20008000000 */
[----:B------:R-:W-:Y:S05]  /*1ed0*/  BRA.U UP0, `(.L_x_32) ;  /* 0xfffffffd004c7547 */ /* 0x000fea000b83ffff */
.L_x_26:
[----:B------:R-:W-:Y:S01]  /*1ee0*/  ULEA UR4, UR5, UR6, 0x3 ;  /* 0x0000000605047291 */ /* 0x000fe2000f8e18ff */
[----:B--2-4-:R-:W-:Y:S01]  /*1ef0*/  SHF.L.U32 R0, R12, 0x1f, RZ ;  /* 0x0000001f0c007819 */ /* 0x014fe200000006ff */
[----:B------:R-:W-:Y:S01]  /*1f00*/  @!P1 SYNCS.ARRIVE.TRANS64.A1T0 RZ, [UR6+0x1c8], RZ ;  /* 0x0001c8ffffff99a7 */ /* 0x000fe20008100006 */
[----:B------:R-:W-:-:S06]  /*1f10*/  UISETP.GT.AND UP0, UPT, UR41, UR40, UPT ;  /* 0x000000282900728c */ /* 0x000fcc000bf04270 */
[----:B-1-3--:R1:W2:Y:S03]  /*1f20*/  SYNCS.PHASECHK.TRANS64.TRYWAIT P0, [UR4+0xd8], R0 ;  /* 0x0000d800ff0075a7 */ /* 0x00a2a60008001104 */
[----:B------:R-:W-:Y:S05]  /*1f30*/  BRA.U !UP0, `(.L_x_33) ;  /* 0x0000000108c07547 */ /* 0x000fea000b800000 */
[----:B------:R-:W-:Y:S01]  /*1f40*/  UIADD3 UR26, UPT, UPT, UR43, UR13, URZ ;  /* 0x0000000d2b1a7290 */ /* 0x000fe2000fffe0ff */
[----:B------:R-:W-:-:S11]  /*1f50*/  UMOV UR4, UR5 ;  /* 0x0000000500047c82 */ /* 0x000fd60008000000 */
.L_x_39:
[----:B------:R-:W-:Y:S01]  /*1f60*/  ULEA UR17, UR4, UR6, 0x3 ;  /* 0x0000000604117291 */ /* 0x000fe2000f8e18ff */
[----:B--2---:R-:W-:Y:S01]  /*1f70*/  @!P3 MOV R2, 0x2000 ;  /* 0x000020000002b802 */ /* 0x004fe20000000f00 */
[----:B--234-:R-:W-:Y:S10]  /*1f80*/  @P0 BRA `(.L_x_34) ;  /* 0x00000000000c0947 */ /* 0x01cff40003800000 */
[----:B------:R-:W-:-:S04]  /*1f90*/  SHF.L.U32 R3, R12, 0x1f, RZ ;  /* 0x0000001f0c037819 */ /* 0x000fc800000006ff */
[----:B------:R-:W2:Y:S02]  /*1fa0*/  SYNCS.PHASECHK.TRANS64.TRYWAIT P0, [UR17+0xd8], R3 ;  /* 0x0000d803ff0075a7 */ /* 0x000ea40008001111 */
[----:B--2---:R-:W-:Y:S05]  /*1fb0*/  @!P0 BRA `(.L_x_35) ;  /* 0x0000005800288947 */ /* 0x004fea0003800000 */
.L_x_34:
[----:B------:R2:W-:Y:S01]  /*1fc0*/  @!P3 SYNCS.ARRIVE.TRANS64 RZ, [UR17], R2 ;  /* 0x00000002ffffb9a7 */ /* 0x0005e20008000011 */
[----:B------:R-:W-:-:S04]  /*1fd0*/  ULOP3.LUT UR5, UR25, 0x2, URZ, 0xfc, !UPT ;  /* 0x0000000219057892 */ /* 0x000fc8000f8efcff */
[----:B------:R-:W-:-:S09]  /*1fe0*/  UISETP.NE.AND UP0, UPT, UR5, 0x2, UPT ;  /* 0x000000020500788c */ /* 0x000fd2000bf05270 */
[----:B------:R-:W-:Y:S05]  /*1ff0*/  BRA.U UP0, `(.L_x_36) ;  /* 0x0000000100047547 */ /* 0x000fea000b800000 */
[----:B------:R-:W-:Y:S05]  /*2000*/  BPT.TRAP 0x1 ;  /* 0x000000040000795c */ /* 0x000fea0000300000 */
.L_x_36:
[----:B------:R-:W-:Y:S04]  /*2010*/  BSSY.RECONVERGENT B0, `(.L_x_37) ;  /* 0x0000003000007945 */ /* 0x000fe80003800200 */
[----:B------:R-:W-:Y:S05]  /*2020*/  @P2 BRA `(.L_x_38) ;  /* 0x0000000000042947 */ /* 0x000fea0003800000 */
[----:B------:R-:W-:Y:S05]  /*2030*/  BPT.TRAP 0x1 ;  /* 0x000000040000795c */ /* 0x000fea0000300000 */
.L_x_38:
[----:B------:R-:W-:Y:S05]  /*2040*/  BSYNC.RECONVERGENT B0 ;  /* 0x0000000000007941 */ /* 0x000fea0003800200 */
.L_x_37:
[----:B------:R-:W-:Y:S02]  /*2050*/  UIADD3 UR5, UPT, UPT, UR4, 0x1, URZ ;  /* 0x0000000104057890 */ /* 0x000fe4000fffe0ff */
[----:B------:R-:W-:Y:S02]  /*2060*/  USHF.L.U32 UR18, UR13, 0x6, URZ ;  /* 0x000000060d127899 */ /* 0x000fe400080006ff */
[----:B------:R-:W-:Y:S02]  /*2070*/  UISETP.NE.AND UP0, UPT, UR5, 0x1b, UPT ;  /* 0x0000001b0500788c */ /* 0x000fe4000bf05270 */
[----:B------:R-:W-:Y:S02]  /*2080*/  USHF.L.U32 UR16, UR4, 0xc, URZ ;  /* 0x0000000c04107899 */ /* 0x000fe400080006ff */
[----:B------:R-:W-:Y:S02]  /*2090*/  USEL UR8, URZ, 0x1, UP0 ;  /* 0x00000001ff087887 */ /* 0x000fe40008000000 */
[----:B------:R-:W-:-:S02]  /*20a0*/  USEL UR5, UR5, URZ, UP0 ;  /* 0x000000ff05057287 */ /* 0x000fc40008000000 */
[----:B------:R-:W-:Y:S02]  /*20b0*/  UIADD3 UR22, UP0, UPT, UR28, 0x180, URZ ;  /* 0x000001801c167890 */ /* 0x000fe4000ff1e0ff */
[----:B------:R-:W-:Y:S01]  /*20c0*/  UIADD3 UR13, UPT, UPT, UR13, 0x1, URZ ;  /* 0x000000010d0d7890 */ /* 0x000fe2000fffe0ff */
[----:B------:R-:W-:Y:S01]  /*20d0*/  LOP3.LUT R12, R12, UR8, RZ, 0x3c, !PT ;  /* 0x000000080c0c7c12 */ /* 0x000fe2000f8e3cff */
[----:B------:R-:W-:Y:S02]  /*20e0*/  UIADD3 UR14, UP1, UPT, UR28, 0x80, URZ ;  /* 0x000000801c0e7890 */ /* 0x000fe4000ff3e0ff */
[----:B------:R-:W-:Y:S01]  /*20f0*/  UIADD3.X UR23, UPT, UPT, URZ, UR29, URZ, UP0, !UPT ;  /* 0x0000001dff177290 */ /* 0x000fe200087fe4ff */
[----:B-1----:R-:W-:Y:S01]  /*2100*/  SHF.L.U32 R0, R12, 0x1f, RZ ;  /* 0x0000001f0c007819 */ /* 0x002fe200000006ff */
[----:B------:R-:W-:Y:S02]  /*2110*/  ULOP3.LUT UR8, UR16, UR24, URZ, 0xfc, !UPT ;  /* 0x0000001810087292 */ /* 0x000fe4000f8efcff */
[----:B------:R-:W-:-:S02]  /*2120*/  UISETP.NE.AND UP0, UPT, UR13, UR26, UPT ;  /* 0x0000001a0d00728c */ /* 0x000fc4000bf05270 */
[----:B------:R-:W-:Y:S02]  /*2130*/  ULEA UR7, UR5, UR6, 0x3 ;  /* 0x0000000605077291 */ /* 0x000fe4000f8e18ff */
[----:B------:R-:W-:Y:S02]  /*2140*/  UIADD3 UR16, UPT, UPT, UR6, 0x2600, UR16 ;  /* 0x0000260006107890 */ /* 0x000fe4000fffe010 */
[----:B------:R-:W-:Y:S02]  /*2150*/  UIADD3.X UR15, UPT, UPT, URZ, UR29, URZ, UP1, !UPT ;  /* 0x0000001dff0f7290 */ /* 0x000fe40008ffe4ff */
[----:B------:R-:W-:Y:S01]  /*2160*/  UIADD3 UR8, UPT, UPT, UR6, 0x1d600, UR8 ;  /* 0x0001d60006087890 */ /* 0x000fe2000fffe008 */
[----:B------:R-:W-:Y:S01]  /*2170*/  UMOV UR30, 0x0 ;  /* 0x00000000001e7882 */ /* 0x000fe20000000000 */
[----:B------:R-:W-:Y:S01]  /*2180*/  UMOV UR31, 0x10000000 ;  /* 0x10000000001f7882 */ /* 0x000fe20000000000 */
[----:B------:R-:W-:Y:S01]  /*2190*/  UMOV UR19, UR35 ;  /* 0x0000002300137c82 */ /* 0x000fe20008000000 */
[----:B------:R-:W-:Y:S01]  /*21a0*/  UMOV UR20, UR36 ;  /* 0x0000002400147c82 */ /* 0x000fe20008000000 */
[----:B------:R3:W4:Y:S01]  /*21b0*/  SYNCS.PHASECHK.TRANS64.TRYWAIT P0, [UR7+0xd8], R0 ;  /* 0x0000d800ff0075a7 */ /* 0x0007220008001107 */
[----:B------:R-:W-:Y:S01]  /*21c0*/  UMOV UR4, 0x30000 ;  /* 0x0003000000047882 */ /* 0x000fe20000000000 */
[----:B------:R-:W-:Y:S01]  /*21d0*/  UMOV UR12, UR36 ;  /* 0x00000024000c7c82 */ /* 0x000fe20008000000 */
[----:B------:R-:W-:Y:S01]  /*21e0*/  UMOV UR9, UR17 ;  /* 0x0000001100097c82 */ /* 0x000fe20008000000 */
[----:B------:R-:W-:Y:S01]  /*21f0*/  UMOV UR10, UR18 ;  /* 0x00000012000a7c82 */ /* 0x000fe20008000000 */
[----:B------:R-:W-:Y:S01]  /*2200*/  UTMALDG.3D [UR16], [UR14], desc[UR30] ;  /* 0x00001e100e0075b4 */ /* 0x000fe20008011000 */
[----:B------:R1:W-:Y:S02]  /*2210*/  UTMALDG.3D.MULTICAST [UR8], [UR22], UR4, desc[UR30] ;  /* 0x00001e08160073b4 */ /* 0x0003e40008011804 */
[----:B-1----:R-:W-:Y:S01]  /*2220*/  UMOV UR4, UR5 ;  /* 0x0000000500047c82 */ /* 0x002fe20008000000 */
[----:B------:R-:W-:Y:S05]  /*2230*/  BRA.U UP0, `(.L_x_39) ;  /* 0xfffffffd00487547 */ /* 0x000fea000b83ffff */
.L_x_33:
[C---:B------:R-:W-:Y:S01]  /*2240*/  LEA R3, R11.reuse, UR6, 0x3 ;  /* 0x000000060b037c11 */ /* 0x040fe2000f8e18ff */
[----:B------:R-:W-:Y:S01]  /*2250*/  NOP ;  /* 0x0000000000007918 */ /* 0x000fe20000000000 */
[----:B-1-3--:R-:W-:Y:S02]  /*2260*/  SHF.L.U32 R0, R10, 0x1f, RZ ;  /* 0x0000001f0a007819 */ /* 0x00afe400000006ff */
[----:B------:R-:W-:Y:S02]  /*2270*/  LEA R4, R11, UR6, 0x4 ;  /* 0x000000060b047c11 */ /* 0x000fe4000f8e20ff */
[----:B--2-4-:R-:W1:Y:S02]  /*2280*/  SYNCS.PHASECHK.TRANS64.TRYWAIT P0, [R3+URZ+0x1d0], R0 ;  /* 0x0001d000030075a7 */ /* 0x014e6400080011ff */
[----:B-1----:R-:W-:Y:S05]  /*2290*/  @!P0 BRA `(.L_x_40) ;  /* 0x0000005400888947 */ /* 0x002fea0003800000 */
.L_x_129:
[----:B------:R-:W2:Y:S01]  /*22a0*/  LDS.128 R4, [R4+0x260] ;  /* 0x0002600004047984 */ /* 0x000ea20000000c00 */
[----:B------:R-:W-:Y:S01]  /*22b0*/  UISETP.GE.AND UP0, UPT, UR42, 0x1, UPT ;  /* 0x000000012a00788c */ /* 0x000fe2000bf06270 */
[----:B------:R-:W-:Y:S01]  /*22c0*/  @!PT LDS RZ, [RZ] ;  /* 0x00000000fffff984 */ /* 0x000fe20000000800 */
[----:B------:R-:W-:Y:S01]  /*22d0*/  @!PT LDS RZ, [RZ] ;  /* 0x00000000fffff984 */ /* 0x000fe20000000800 */
[----:B------:R-:W-:Y:S01]  /*22e0*/  @!PT LDS RZ, [RZ] ;  /* 0x00000000fffff984 */ /* 0x000fe20000000800 */
[----:B------:R-:W-:Y:S01]  /*22f0*/  @!PT LDS RZ, [RZ] ;  /* 0x00000000fffff984 */ /* 0x000fe20000000800 */
[----:B------:R3:W-:Y:S06]  /*2300*/  MEMBAR.ALL.CTA ;  /* 0x0000000000007992 */ /* 0x0007ec0000008000 */
[----:B---3--:R-:W3:Y:S01]  /*2310*/  FENCE.VIEW.ASYNC.S ;  /* 0x00000000000073c6 */ /* 0x008ee20000000000 */
[----:B--2---:R-:W-:-:S13]  /*2320*/  LOP3.LUT P0, RZ, R6, 0x1, RZ, 0xc0, !PT ;  /* 0x0000000106ff7812 */ /* 0x004fda000780c0ff */
[----:B---3--:R-:W-:Y:S01]  /*2330*/  VOTEU.ANY UP1, P0 ;  /* 0x0000000000ff7886 */ /* 0x008fe20000020100 */
[----:B------:R-:W-:-:S13]  /*2340*/  PLOP3.LUT P0, PT, PT, PT, UP1, 0x80, 0x8 ;  /* 0x000000000008781c */ /* 0x000fda0003f0f018 */
[----:B-1----:R-:W-:Y:S02]  /*2350*/  @P0 LOP3.LUT R0, R5, 0xffff, RZ, 0xc0, !PT ;  /* 0x0000ffff05000812 */ /* 0x002fe400078ec0ff */
[----:B------:R-:W-:Y:S02]  /*2360*/  @P0 MOV R2, R4 ;  /* 0x0000000400020202 */ /* 0x000fe40000000f00 */
[----:B------:R-:W-:Y:S01]  /*2370*/  @P0 R2UR UR7, R0 ;  /* 0x00000000000702ca */ /* 0x000fe200000e0000 */
[----:B------:R-:W-:Y:S01]  /*2380*/  VIADD R0, R3, 0x1e0 ;  /* 0x000001e003007836 */ /* 0x000fe20000000000 */
[----:B------:R-:W-:Y:S02]  /*2390*/  @P0 SHF.R.U32.HI R4, RZ, 0x10, R5 ;  /* 0x00000010ff040819 */ /* 0x000fe40000011605 */
[----:B------:R-:W-:Y:S02]  /*23a0*/  @P0 R2UR UR8, R2 ;  /* 0x00000000020802ca */ /* 0x000fe400000e0000 */
[----:B------:R-:W-:-:S02]  /*23b0*/  PRMT R0, RZ, 0x654, R0 ;  /* 0x00000654ff007816 */ /* 0x000fc40000000000 */
[----:B------:R-:W-:Y:S02]  /*23c0*/  @P0 R2UR UR4, R4 ;  /* 0x00000000040402ca */ /* 0x000fe400000e0000 */
[----:B------:R1:W-:Y:S03]  /*23d0*/  SYNCS.ARRIVE.TRANS64.RED.A1T0 RZ, [R0+URZ], RZ ;  /* 0x000000ff00ff79a7 */ /* 0x0003e600081004ff */
[----:B------:R-:W-:-:S04]  /*23e0*/  @UP1 UMOV UR27, UR7 ;  /* 0x00000007001b1c82 */ /* 0x000fc80008000000 */
[----:B------:R-:W-:-:S04]  /*23f0*/  @UP1 UMOV UR37, UR8 ;  /* 0x0000000800251c82 */ /* 0x000fc80008000000 */
[----:B------:R-:W-:Y:S01]  /*2400*/  @UP1 UMOV UR36, UR4 ;  /* 0x0000000400241c82 */ /* 0x000fe20008000000 */
[----:B------:R-:W-:Y:S05]  /*2410*/  BRA.U !UP0, `(.L_x_41) ;  /* 0x0000000108d47547 */ /* 0x000fea000b800000 */
[----:B------:R-:W2:Y:S01]  /*2420*/  LDCU.128 UR12, c[0x0][0xb10] ;  /* 0x00016200ff0c77ac */ /* 0x000ea20008000c00 */
[----:B------:R-:W3:Y:S01]  /*2430*/  LDCU UR26, c[0x0][0xb20] ;  /* 0x00016400ff1a77ac */ /* 0x000ee20008000800 */
[----:B------:R-:W4:Y:S01]  /*2440*/  LDCU UR20, c[0x0][0xb0c] ;  /* 0x00016180ff1477ac */ /* 0x000f220008000800 */
[----:B------:R-:W1:Y:S01]  /*2450*/  LDCU.64 UR10, c[0x0][0xb28] ;  /* 0x00016500ff0a77ac */ /* 0x000e620008000a00 */
[----:B------:R-:W-:Y:S02]  /*2460*/  UISETP.NE.AND UP3, UPT, UR42, 0x1, UPT ;  /* 0x000000012a00788c */ /* 0x000fe4000bf65270 */
[----:B--2---:R-:W-:Y:S02]  /*2470*/  UIMAD.WIDE.U32 UR16, UR38, UR15, URZ ;  /* 0x0000000f261072a5 */ /* 0x004fe4000f8e00ff */
[----:B------:R-:W-:Y:S02]  /*2480*/  UIMAD.WIDE.U32 UR8, UR39, UR12, URZ ;  /* 0x0000000c270872a5 */ /* 0x000fe4000f8e00ff */
[----:B------:R-:W-:-:S02]  /*2490*/  UISETP.NE.AND UP0, UPT, UR14, 0x1, UPT ;  /* 0x000000010e00788c */ /* 0x000fc4000bf05270 */
[----:B------:R-:W-:Y:S01]  /*24a0*/  UIMAD.WIDE.U32 UR22, UR27, UR15, URZ ;  /* 0x0000000f1b1672a5 */ /* 0x000fe2000f8e00ff */
[----:B------:R-:W-:Y:S02]  /*24b0*/  UMOV UR16, UR17 ;  /* 0x0000001100107c82 */ /* 0x000fe40008000000 */
[----:B------:R-:W-:Y:S01]  /*24c0*/  UMOV UR8, UR9 ;  /* 0x0000000900087c82 */ /* 0x000fe20008000000 */
[----:B---3--:R-:W-:Y:S02]  /*24d0*/  USHF.R.U32.HI UR16, URZ, UR26, UR16 ;  /* 0x0000001aff107299 */ /* 0x008fe40008011610 */
[----:B----4-:R-:W-:Y:S02]  /*24e0*/  UISETP.NE.AND UP2, UPT, UR20, 0x1, UPT ;  /* 0x000000011400788c */ /* 0x010fe4000bf45270 */
[----:B------:R-:W-:Y:S02]  /*24f0*/  USHF.R.U32.HI UR8, URZ, UR13, UR8 ;  /* 0x0000000dff087299 */ /* 0x000fe40008011608 */
[----:B------:R-:W-:-:S02]  /*2500*/  USEL UR7, UR38, UR16, !UP0 ;  /* 0x0000001026077287 */ /* 0x000fc4000c000000 */
[----:B------:R-:W-:Y:S02]  /*2510*/  USEL UR8, UR39, UR8, !UP2 ;  /* 0x0000000827087287 */ /* 0x000fe4000d000000 */
[----:B-1----:R-:W-:Y:S01]  /*2520*/  UIMAD.WIDE.U32 UR16, UR7, UR10, URZ ;  /* 0x0000000a071072a5 */ /* 0x002fe2000f8e00ff */
[----:B------:R-:W-:Y:S01]  /*2530*/  UMOV UR4, UR23 ;  /* 0x0000001700047c82 */ /* 0x000fe20008000000 */
[----:B------:R-:W-:Y:S02]  /*2540*/  UIMAD.WIDE.U32 UR18, UR37, UR12, URZ ;  /* 0x0000000c251272a5 */ /* 0x000fe4000f8e00ff */
[----:B------:R-:W-:-:S03]  /*2550*/  UIMAD.WIDE.U32 UR22, UR8, UR10, URZ ;  /* 0x0000000a081672a5 */ /* 0x000fc6000f8e00ff */
[----:B------:R-:W-:Y:S01]  /*2560*/  UMOV UR16, UR17 ;  /* 0x0000001100107c82 */ /* 0x000fe20008000000 */
[----:B------:R-:W-:Y:S02]  /*2570*/  USHF.R.U32.HI UR4, URZ, UR26, UR4 ;  /* 0x0000001aff047299 */ /* 0x000fe40008011604 */
[----:B------:R-:W-:Y:S01]  /*2580*/  @UP3 USHF.R.U32.HI UR7, URZ, UR11, UR16 ;  /* 0x0000000bff073299 */ /* 0x000fe20008011610 */
[----:B------:R-:W-:Y:S01]  /*2590*/  UMOV UR18, UR19 ;  /* 0x0000001300127c82 */ /* 0x000fe20008000000 */
[----:B------:R-:W-:Y:S01]  /*25a0*/  UMOV UR22, UR23 ;  /* 0x0000001700167c82 */ /* 0x000fe20008000000 */
[----:B------:R-:W-:Y:S02]  /*25b0*/  USHF.R.U32.HI UR13, URZ, UR13, UR18 ;  /* 0x0000000dff0d7299 */ /* 0x000fe40008011612 */
[----:B------:R-:W-:Y:S02]  /*25c0*/  USEL UR4, UR27, UR4, !UP0 ;  /* 0x000000041b047287 */ /* 0x000fe4000c000000 */
[----:B------:R-:W-:-:S02]  /*25d0*/  @UP3 USHF.R.U32.HI UR8, URZ, UR11, UR22 ;  /* 0x0000000bff083299 */ /* 0x000fc40008011616 */
[----:B------:R-:W-:Y:S02]  /*25e0*/  UIMAD UR9, UR42, UR7, URZ ;  /* 0x000000072a0972a4 */ /* 0x000fe4000f8e02ff */
[----:B------:R-:W-:Y:S02]  /*25f0*/  USEL UR7, UR37, UR13, !UP2 ;  /* 0x0000000d25077287 */ /* 0x000fe4000d000000 */
[----:B------:R-:W-:Y:S02]  /*2600*/  UIMAD UR12, UR42, UR8, URZ ;  /* 0x000000082a0c72a4 */ /* 0x000fe4000f8e02ff */
[----:B------:R-:W-:Y:S02]  /*2610*/  UISETP.GE.AND UP0, UPT, UR4, UR9, UPT ;  /* 0x000000090400728c */ /* 0x000fe4000bf06270 */
[----:B------:R-:W-:Y:S02]  /*2620*/  UIMAD.WIDE.U32 UR16, UR4, UR10, URZ ;  /* 0x0000000a041072a5 */ /* 0x000fe4000f8e00ff */
[----:B------:R-:W-:-:S02]  /*2630*/  UISETP.GE.OR UP0, UPT, UR7, UR12, UP0 ;  /* 0x0000000c0700728c */ /* 0x000fc40008706670 */
[----:B------:R-:W-:Y:S02]  /*2640*/  UIMAD.WIDE.U32 UR12, UR7, UR10, URZ ;  /* 0x0000000a070c72a5 */ /* 0x000fe4000f8e00ff */
[----:B------:R-:W-:Y:S01]  /*2650*/  UIADD3 UR15, UPT, UPT, -UR4, URZ, URZ ;  /* 0x000000ff040f7290 */ /* 0x000fe2000fffe1ff */
[----:B------:R-:W-:Y:S01]  /*2660*/  UMOV UR10, UR17 ;  /* 0x00000011000a7c82 */ /* 0x000fe20008000000 */
[----:B------:R-:W-:Y:S02]  /*2670*/  UIADD3 UR12, UPT, UPT, -UR7, URZ, URZ ;  /* 0x000000ff070c7290 */ /* 0x000fe4000fffe1ff */
[----:B------:R-:W-:-:S03]  /*2680*/  USHF.R.U32.HI UR10, URZ, UR11, UR10 ;  /* 0x0000000bff0a7299 */ /* 0x000fc6000801160a */
[----:B------:R-:W-:Y:S01]  /*2690*/  @!UP0 UMOV UR9, UR13 ;  /* 0x0000000d00098c82 */ /* 0x000fe20008000000 */
[----:B------:R-:W-:Y:S02]  /*26a0*/  UIMAD UR15, UR14, UR15, UR27 ;  /* 0x0000000f0e0f72a4 */ /* 0x000fe4000f8e021b */
[----:B------:R-:W-:Y:S02]  /*26b0*/  USEL UR10, UR4, UR10, !UP3 ;  /* 0x0000000a040a7287 */ /* 0x000fe4000d800000 */
[----:B------:R-:W-:Y:S02]  /*26c0*/  @!UP0 USHF.R.U32.HI UR9, URZ, UR11, UR9 ;  /* 0x0000000bff098299 */ /* 0x000fe40008011609 */
[----:B------:R-:W-:Y:S02]  /*26d0*/  UIADD3 UR11, UPT, UPT, -UR10, URZ, URZ ;  /* 0x000000ff0a0b7290 */ /* 0x000fe4000fffe1ff */
[----:B------:R-:W-:Y:S02]  /*26e0*/  @!UP0 USEL UR9, UR7, UR9, !UP3 ;  /* 0x0000000907098287 */ /* 0x000fe4000d800000 */
[----:B------:R-:W-:-:S02]  /*26f0*/  UIMAD UR11, UR42, UR11, UR4 ;  /* 0x0000000b2a0b72a4 */ /* 0x000fc4000f8e0204 */
[----:B------:R-:W-:Y:S02]  /*2700*/  @!UP0 UIADD3 UR10, UPT, UPT, UR10, -UR9, URZ ;  /* 0x800000090a0a8290 */ /* 0x000fe4000fffe0ff */
[----:B------:R-:W-:Y:S02]  /*2710*/  @!UP0 UIMAD UR9, UR11, UR8, UR9 ;  /* 0x000000080b0982a4 */ /* 0x000fe4000f8e0209 */
[----:B------:R-:W-:Y:S02]  /*2720*/  @!UP0 UIMAD UR4, UR42, UR10, UR7 ;  /* 0x0000000a2a0482a4 */ /* 0x000fe4000f8e0207 */
[----:B------:R-:W-:Y:S02]  /*2730*/  UIMAD UR8, UR20, UR12, UR37 ;  /* 0x0000000c140872a4 */ /* 0x000fe4000f8e0225 */
[----:B------:R-:W-:Y:S01]  /*2740*/  UIMAD UR27, UR4, UR14, UR15 ;  /* 0x0000000e041b72a4 */ /* 0x000fe2000f8e020f */
[----:B------:R-:W-:Y:S02]  /*2750*/  @!UP0 UMOV UR7, UR9 ;  /* 0x0000000900078c82 */ /* 0x000fe40008000000 */
[----:B------:R-:W-:-:S12]  /*2760*/  UIMAD UR37, UR7, UR20, UR8 ;  /* 0x00000014072572a4 */ /* 0x000fd8000f8e0208 */
.L_x_41:
[----:B------:R-:W2:Y:S02]  /*2770*/  LDCU UR4, c[0x0][0xb30] ;  /* 0x00016600ff0477ac */ /* 0x000ea40008000800 */
[----:B--2---:R-:W-:-:S09]  /*2780*/  UISETP.NE.AND UP0, UPT, UR4, 0x1, UPT ;  /* 0x000000010400788c */ /* 0x004fd2000bf05270 */
[----:B------:R-:W-:Y:S05]  /*2790*/  BRA.U UP0, `(.L_x_42) ;  /* 0x0000000100447547 */ /* 0x000fea000b800000 */
[----:B------:R-:W2:Y:S01]  /*27a0*/  LDCU.128 UR12, c[0x0][0xb10] ;  /* 0x00016200ff0c77ac */ /* 0x000ea20008000c00 */
[----:B------:R-:W3:Y:S01]  /*27b0*/  LDCU UR16, c[0x0][0xb0c] ;  /* 0x00016180ff1077ac */ /* 0x000ee20008000800 */
[----:B------:R-:W4:Y:S01]  /*27c0*/  LDCU UR17, c[0x0][0xb20] ;  /* 0x00016400ff1177ac */ /* 0x000f220008000800 */
[----:B--2---:R-:W-:Y:S02]  /*27d0*/  UIMAD.WIDE.U32 UR10, UR37, UR12, URZ ;  /* 0x0000000c250a72a5 */ /* 0x004fe4000f8e00ff */
[----:B------:R-:W-:Y:S02]  /*27e0*/  UIMAD.WIDE.U32 UR8, UR27, UR15, URZ ;  /* 0x0000000f1b0872a5 */ /* 0x000fe4000f8e00ff */
[----:B---3--:R-:W-:Y:S02]  /*27f0*/  UISETP.NE.AND UP2, UPT, UR16, 0x1, UPT ;  /* 0x000000011000788c */ /* 0x008fe4000bf45270 */
[----:B------:R-:W-:Y:S01]  /*2800*/  UISETP.NE.AND UP0, UPT, UR14, 0x1, UPT ;  /* 0x000000010e00788c */ /* 0x000fe2000bf05270 */
[----:B------:R-:W-:-:S02]  /*2810*/  UMOV UR7, UR11 ;  /* 0x0000000b00077c82 */ /* 0x000fc40008000000 */
[----:B------:R-:W-:Y:S01]  /*2820*/  UMOV UR4, UR9 ;  /* 0x0000000900047c82 */ /* 0x000fe20008000000 */
[----:B------:R-:W-:Y:S02]  /*2830*/  USHF.R.U32.HI UR7, URZ, UR13, UR7 ;  /* 0x0000000dff077299 */ /* 0x000fe40008011607 */
[----:B----4-:R-:W-:Y:S02]  /*2840*/  USHF.R.U32.HI UR4, URZ, UR17, UR4 ;  /* 0x00000011ff047299 */ /* 0x010fe40008011604 */
[----:B------:R-:W-:Y:S02]  /*2850*/  USEL UR7, UR37, UR7, !UP2 ;  /* 0x0000000725077287 */ /* 0x000fe4000d000000 */
[----:B------:R-:W-:-:S04]  /*2860*/  USEL UR4, UR27, UR4, !UP0 ;  /* 0x000000041b047287 */ /* 0x000fc8000c000000 */
[----:B------:R-:W-:Y:S02]  /*2870*/  UIADD3 UR8, UPT, UPT, UR7, -UR4, URZ ;  /* 0x8000000407087290 */ /* 0x000fe4000fffe0ff */
[----:B------:R-:W-:Y:S02]  /*2880*/  UIADD3 UR4, UPT, UPT, -UR7, UR4, URZ ;  /* 0x0000000407047290 */ /* 0x000fe4000fffe1ff */
[----:B------:R-:W-:Y:S02]  /*2890*/  UIMAD UR27, UR8, UR14, UR27 ;  /* 0x0000000e081b72a4 */ /* 0x000fe4000f8e021b */
[----:B------:R-:W-:-:S12]  /*28a0*/  UIMAD UR37, UR4, UR16, UR37 ;  /* 0x00000010042572a4 */ /* 0x000fd8000f8e0225 */
.L_x_42:
[----:B------:R-:W-:Y:S01]  /*28b0*/  VIADD R11, R11, 0x1 ;  /* 0x000000010b0b7836 */ /* 0x000fe20000000000 */
[----:B------:R-:W-:Y:S01]  /*28c0*/  PLOP3.LUT P1, PT, PT, PT, PT, 0x80, 0x8 ;  /* 0x000000000008781c */ /* 0x000fe20003f2f070 */
[----:B------:R-:W-:Y:S02]  /*28d0*/  UIADD3 UR46, UPT, UPT, UR37, UR60, URZ ;  /* 0x0000003c252e7290 */ /* 0x000fe4000fffe0ff */
[----:B------:R-:W-:Y:S01]  /*28e0*/  UIADD3 UR45, UPT, UPT, UR27, UR57, URZ ;  /* 0x000000391b2d7290 */ /* 0x000fe2000fffe0ff */
[----:B------:R-:W-:-:S04]  /*28f0*/  ISETP.NE.AND P0, PT, R11, 0x2, PT ;  /* 0x000000020b00780c */ /* 0x000fc80003f05270 */
[----:B-1----:R-:W-:Y:S02]  /*2900*/  SEL R0, RZ, 0x1, P0 ;  /* 0x00000001ff007807 */ /* 0x002fe40000000000 */
[----:B------:R-:W-:Y:S02]  /*2910*/  SEL R11, R11, RZ, P0 ;  /* 0x000000ff0b0b7207 */ /* 0x000fe40000000000 */
[----:B------:R-:W-:Y:S01]  /*2920*/  LOP3.LUT R10, R10, R0, RZ, 0x3c, !PT ;  /* 0x000000000a0a7212 */ /* 0x000fe200078e3cff */
[----:B------:R-:W-:Y:S06]  /*2930*/  BRA.U UP1, `(.L_x_43) ;  /* 0xfffffff101447547 */ /* 0x000fec000b83ffff */
[----:B------:R-:W-:Y:S01]  /*2940*/  UIADD3 UR7, UPT, UPT, UR6, 0xd8, URZ ;  /* 0x000000d806077890 */ /* 0x000fe2000fffe0ff */
[----:B------:R-:W-:-:S03]  /*2950*/  SHF.L.U32 R2, R12, 0x1f, RZ ;  /* 0x0000001f0c027819 */ /* 0x000fc600000006ff */
[----:B------:R-:W-:-:S09]  /*2960*/  ULEA UR4, UR5, UR7, 0x3 ;  /* 0x0000000705047291 */ /* 0x000fd2000f8e18ff */
[----:B------:R-:W1:Y:S02]  /*2970*/  SYNCS.PHASECHK.TRANS64.TRYWAIT P0, [UR4], R2 ;  /* 0x00000002ff0075a7 */ /* 0x000e640008001104 */
[----:B-1----:R-:W-:Y:S05]  /*2980*/  @!P0 BRA `(.L_x_44) ;  /* 0x0000004c00e08947 */ /* 0x002fea0003800000 */
.L_x_131:
[----:B------:R-:W-:-:S04]  /*2990*/  UIADD3 UR4, UPT, UPT, UR5, 0x1, URZ ;  /* 0x0000000105047890 */ /* 0x000fc8000fffe0ff */
[----:B------:R-:W-:-:S04]  /*29a0*/  UISETP.NE.AND UP0, UPT, UR4, 0x1b, UPT ;  /* 0x0000001b0400788c */ /* 0x000fc8000bf05270 */
[----:B------:R-:W-:Y:S02]  /*29b0*/  USEL UR6, URZ, 0x1, UP0 ;  /* 0x00000001ff067887 */ /* 0x000fe40008000000 */
[----:B------:R-:W-:-:S04]  /*29c0*/  USEL UR4, UR4, URZ, UP0 ;  /* 0x000000ff04047287 */ /* 0x000fc80008000000 */
[----:B------:R-:W-:Y:S01]  /*29d0*/  ULEA UR5, UR4, UR7, 0x3 ;  /* 0x0000000704057291 */ /* 0x000fe2000f8e18ff */
[----:B-1----:R-:W-:-:S04]  /*29e0*/  LOP3.LUT R2, R12, UR6, RZ, 0x3c, !PT ;  /* 0x000000060c027c12 */ /* 0x002fc8000f8e3cff */
[----:B------:R-:W-:-:S04]  /*29f0*/  SHF.L.U32 R3, R2, 0x1f, RZ ;  /* 0x0000001f02037819 */ /* 0x000fc800000006ff */
[----:B------:R-:W1:Y:S02]  /*2a00*/  SYNCS.PHASECHK.TRANS64.TRYWAIT P0, [UR5], R3 ;  /* 0x00000003ff0075a7 */ /* 0x000e640008001105 */
[----:B-1----:R-:W-:Y:S05]  /*2a10*/  @!P0 BRA `(.L_x_45) ;  /* 0x0000004c00d48947 */ /* 0x002fea0003800000 */
.L_x_133:
[----:B------:R-:W-:-:S04]  /*2a20*/  UIADD3 UR4, UPT, UPT, UR4, 0x1, URZ ;  /* 0x0000000104047890 */ /* 0x000fc8000fffe0ff */
[----:B------:R-:W-:-:S04]  /*2a30*/  UISETP.NE.AND UP0, UPT, UR4, 0x1b, UPT ;  /* 0x0000001b0400788c */ /* 0x000fc8000bf05270 */
[----:B------:R-:W-:Y:S02]  /*2a40*/  USEL UR6, URZ, 0x1, UP0 ;  /* 0x00000001ff067887 */ /* 0x000fe40008000000 */
[----:B------:R-:W-:-:S04]  /*2a50*/  USEL UR4, UR4, URZ, UP0 ;  /* 0x000000ff04047287 */ /* 0x000fc80008000000 */
[----:B------:R-:W-:Y:S01]  /*2a60*/  ULEA UR5, UR4, UR7, 0x3 ;  /* 0x0000000704057291 */ /* 0x000fe2000f8e18ff */
[----:B------:R-:W-:-:S04]  /*2a70*/  LOP3.LUT R2, R2, UR6, RZ, 0x3c, !PT ;  /* 0x0000000602027c12 */ /* 0x000fc8000f8e3cff */
[----:B-1----:R-:W-:-:S04]  /*2a80*/  SHF.L.U32 R3, R2, 0x1f, RZ ;  /* 0x0000001f02037819 */ /* 0x002fc800000006ff */
[----:B------:R-:W1:Y:S02]  /*2a90*/  SYNCS.PHASECHK.TRANS64.TRYWAIT P0, [UR5], R3 ;  /* 0x00000003ff0075a7 */ /* 0x000e640008001105 */
[----:B-1----:R-:W-:Y:S05]  /*2aa0*/  @!P0 BRA `(.L_x_46) ;  /* 0x0000004c00c88947 */ /* 0x002fea0003800000 */
.L_x_135:
        /* <DEDUP_REMOVED lines=9> */
.L_x_137:
        /* <DEDUP_REMOVED lines=9> */
.L_x_139:
        /* <DEDUP_REMOVED lines=9> */
.L_x_141:
        /* <DEDUP_REMOVED lines=9> */
.L_x_143:
        /* <DEDUP_REMOVED lines=9> */
.L_x_145:
        /* <DEDUP_REMOVED lines=9> */
.L_x_147:
        /* <DEDUP_REMOVED lines=9> */
.L_x_149:
        /* <DEDUP_REMOVED lines=9> */
.L_x_151:
        /* <DEDUP_REMOVED lines=9> */
.L_x_153:
        /* <DEDUP_REMOVED lines=9> */
.L_x_155:
        /* <DEDUP_REMOVED lines=9> */
.L_x_157:
        /* <DEDUP_REMOVED lines=9> */
.L_x_159:
        /* <DEDUP_REMOVED lines=9> */
.L_x_161:
        /* <DEDUP_REMOVED lines=9> */
.L_x_163:
        /* <DEDUP_REMOVED lines=9> */
.L_x_165:
        /* <DEDUP_REMOVED lines=9> */
.L_x_167:
        /* <DEDUP_REMOVED lines=9> */
.L_x_169:
        /* <DEDUP_REMOVED lines=9> */
.L_x_171:
        /* <DEDUP_REMOVED lines=9> */
.L_x_173:
        /* <DEDUP_REMOVED lines=9> */
.L_x_175:
        /* <DEDUP_REMOVED lines=9> */
.L_x_177:
        /* <DEDUP_REMOVED lines=9> */
.L_x_179:
        /* <DEDUP_REMOVED lines=9> */
.L_x_181:
[----:B------:R-:W-:-:S04]  /*37a0*/  UIADD3 UR4, UPT, UPT, UR4, 0x1, URZ ;  /* 0x0000000104047890 */ /* 0x000fc8000fffe0ff */
[----:B------:R-:W-:-:S04]  /*37b0*/  UISETP.NE.AND UP0, UPT, UR4, 0x1b, UPT ;  /* 0x0000001b0400788c */ /* 0x000fc8000bf05270 */
[----:B------:R-:W-:Y:S02]  /*37c0*/  USEL UR5, URZ, 0x1, UP0 ;  /* 0x00000001ff057887 */ /* 0x000fe40008000000 */
[----:B------:R-:W-:-:S04]  /*37d0*/  USEL UR4, UR4, URZ, UP0 ;  /* 0x000000ff04047287 */ /* 0x000fc80008000000 */
[----:B------:R-:W-:Y:S01]  /*37e0*/  ULEA UR4, UR4, UR7, 0x3 ;  /* 0x0000000704047291 */ /* 0x000fe2000f8e18ff */
[----:B------:R-:W-:-:S04]  /*37f0*/  LOP3.LUT R2, R2, UR5, RZ, 0x3c, !PT ;  /* 0x0000000502027c12 */ /* 0x000fc8000f8e3cff */
[----:B------:R-:W-:Y:S01]  /*3800*/  SHF.L.U32 R2, R2, 0x1f, RZ ;  /* 0x0000001f02027819 */ /* 0x000fe200000006ff */
[----:B-1----:R-:W-:-:S07]  /*3810*/  IMAD.U32 R0, RZ, RZ, UR4 ;  /* 0x00000004ff007e24 */ /* 0x002fce000f8e00ff */
.L_x_70:
[----:B-1----:R1:W2:Y:S02]  /*3820*/  SYNCS.PHASECHK.TRANS64.TRYWAIT P0, [R0+URZ], R2 ;  /* 0x00000002000075a7 */ /* 0x0022a400080011ff */
[----:B--2---:R-:W-:Y:S05]  /*3830*/  @!P0 NANOSLEEP.SYNCS 0x989680 ;  /* 0x009896800000895d */ /* 0x004fea0003900000 */
[----:B------:R-:W2:Y:S02]  /*3840*/  @!P0 SYNCS.PHASECHK.TRANS64 P0, [R0+URZ], R2 ;  /* 0x00000002000085a7 */ /* 0x000ea400080010ff */
[----:B--2---:R-:W-:Y:S05]  /*3850*/  @P0 EXIT ;  /* 0x000000000000094d */ /* 0x004fea0003800000 */
[----:B------:R-:W-:Y:S05]  /*3860*/  BRA `(.L_x_70) ;  /* 0xfffffffc00ec7947 */ /* 0x000fea000383ffff */
.L_x_23:
[----:B------:R-:W-:-:S04]  /*3870*/  UISETP.NE.AND UP0, UPT, UR48, URZ, UPT ;  /* 0x000000ff3000728c */ /* 0x000fc8000bf05270 */
[----:B------:R-:W-:-:S09]  /*3880*/  UISETP.NE.OR UP0, UPT, UR18, 0x1, UP0 ;  /* 0x000000011200788c */ /* 0x000fd20008705670 */
[----:B------:R-:W-:Y:S05]  /*3890*/  BRA.U UP0, `(.L_x_71) ;  /* 0x0000000500487547 */ /* 0x000fea000b800000 */
[----:B------:R-:W-:Y:S01]  /*38a0*/  ISETP.GE.U32.AND P2, PT, R0, 0x2, PT ;  /* 0x000000020000780c */ /* 0x000fe20003f46070 */
[----:B------:R-:W-:Y:S01]  /*38b0*/  IMAD.MOV.U32 R12, RZ, RZ, 0x1 ;  /* 0x00000001ff0c7424 */ /* 0x000fe200078e00ff */
[----:B------:R-:W-:Y:S02]  /*38c0*/  CS2R R10, SRZ ;  /* 0x00000000000a7805 */ /* 0x000fe4000001ff00 */
[----:B------:R-:W-:Y:S01]  /*38d0*/  CS2R R8, SRZ ;  /* 0x0000000000087805 */ /* 0x000fe2000001ff00 */
[----:B------:R-:W-:Y:S01]  /*38e0*/  UMOV UR6, 0x400 ;  /* 0x0000040000067882 */ /* 0x000fe20000000000 */
[----:B------:R-:W-:Y:S01]  /*38f0*/  UMOV UR5, URZ ;  /* 0x000000ff00057c82 */ /* 0x000fe20008000000 */
[----:B------:R-:W-:-:S12]  /*3900*/  ULEA UR6, UR48, UR6, 0x18 ;  /* 0x0000000630067291 */ /* 0x000fd8000f8ec0ff */
.L_x_75:
[----:B------:R-:W-:Y:S02]  /*3910*/  LEA R2, R8, UR6, 0x3 ;  /* 0x0000000608027c11 */ /* 0x000fe4000f8e18ff */
[----:B------:R-:W-:-:S03]  /*3920*/  SHF.L.U32 R4, R9, 0x1f, RZ ;  /* 0x0000001f09047819 */ /* 0x000fc600000006ff */
[----:B------:R-:W-:Y:S01]  /*3930*/  VIADD R5, R2, 0x240 ;  /* 0x0000024002057836 */ /* 0x000fe20000000000 */
[----:B------:R-:W2:Y:S02]  /*3940*/  SYNCS.PHASECHK.TRANS64.TRYWAIT P0, [R2+URZ+0x230], R4 ;  /* 0x00023004020075a7 */ /* 0x000ea400080011ff */
[----:B--2---:R-:W-:Y:S05]  /*3950*/  @!P0 BRA `(.L_x_72) ;  /* 0x00000048005c8947 */ /* 0x004fea0003800000 */
.L_x_182:
[----:B------:R-:W-:Y:S01]  /*3960*/  ULEA UR4, UR5, UR6, 0x3 ;  /* 0x0000000605047291 */ /* 0x000fe2000f8e18ff */
[----:B--2---:R-:W-:Y:S01]  /*3970*/  PRMT R2, RZ, 0x654, R5 ;  /* 0x00000654ff027816 */ /* 0x004fe20000000005 */
[----:B------:R-:W-:Y:S01]  /*3980*/  @!P2 IMAD.MOV.U32 R4, RZ, RZ, 0x10 ;  /* 0x00000010ff04a424 */ /* 0x000fe200078e00ff */
[----:B------:R-:W-:Y:S01]  /*3990*/  SHF.L.U32 R5, R12, 0x1f, RZ ;  /* 0x0000001f0c057819 */ /* 0x000fe200000006ff */
[----:B------:R-:W-:Y:S01]  /*39a0*/  UIADD3 UR7, UPT, UPT, UR4, 0x1d0, URZ ;  /* 0x000001d004077890 */ /* 0x000fe2000fffe0ff */
[----:B------:R2:W-:Y:S05]  /*39b0*/  SYNCS.ARRIVE.TRANS64.RED.A1T0 RZ, [R2+URZ], RZ ;  /* 0x000000ff02ff79a7 */ /* 0x0005ea00081004ff */
[----:B------:R-:W-:Y:S01]  /*39c0*/  IMAD.U32 R6, RZ, RZ, UR7 ;  /* 0x00000007ff067e24 */ /* 0x000fe2000f8e00ff */
[----:B------:R-:W3:Y:S04]  /*39d0*/  SYNCS.PHASECHK.TRANS64.TRYWAIT P0, [UR4+0x1e0], R5 ;  /* 0x0001e005ff0075a7 */ /* 0x000ee80008001104 */
[----:B------:R-:W-:Y:S01]  /*39e0*/  PRMT R6, R0, 0x654, R6 ;  /* 0x0000065400067816 */ /* 0x000fe20000000006 */
[----:B--23--:R-:W-:Y:S06]  /*39f0*/  @!P0 BRA `(.L_x_73) ;  /* 0x0000004800488947 */ /* 0x00cfec0003800000 */
.L_x_184:
[----:B------:R-:W-:Y:S01]  /*3a00*/  ULEA UR8, UR5, UR6, 0x4 ;  /* 0x0000000605087291 */ /* 0x000fe2000f8e20ff */
[----:B------:R-:W-:Y:S01]  /*3a10*/  SEL R3, R6, R3, !P2 ;  /* 0x0000000306037207 */ /* 0x000fe20005000000 */
[----:B------:R-:W-:Y:S01]  /*3a20*/  UIADD3 UR9, UPT, UPT, UR4, 0x1d0, URZ ;  /* 0x000001d004097890 */ /* 0x000fe2000fffe0ff */
[----:B--2---:R-:W-:Y:S01]  /*3a30*/  LEA R2, R11, UR6, 0x3 ;  /* 0x000000060b027c11 */ /* 0x004fe2000f8e18ff */
[----:B------:R-:W-:Y:S01]  /*3a40*/  UIADD3 UR8, UPT, UPT, UR8, 0x260, URZ ;  /* 0x0000026008087890 */ /* 0x000fe2000fffe0ff */
[----:B------:R2:W-:Y:S01]  /*3a50*/  @!P2 SYNCS.ARRIVE.TRANS64.RED RZ, [R3+URZ], R4 ;  /* 0x0000000403ffa9a7 */ /* 0x0005e200080004ff */
[----:B------:R-:W-:Y:S01]  /*3a60*/  UIADD3 UR4, UPT, UPT, UR5, 0x1, URZ ;  /* 0x0000000105047890 */ /* 0x000fe2000fffe0ff */
[----:B------:R-:W-:-:S03]  /*3a70*/  VIADD R8, R8, 0x1 ;  /* 0x0000000108087836 */ /* 0x000fc60000000000 */
[----:B------:R-:W-:Y:S02]  /*3a80*/  UISETP.NE.AND UP0, UPT, UR4, 0x2, UPT ;  /* 0x000000020400788c */ /* 0x000fe4000bf05270 */
[----:B------:R-:W-:Y:S01]  /*3a90*/  ISETP.NE.AND P0, PT, R8, 0x2, PT ;  /* 0x000000020800780c */ /* 0x000fe20003f05270 */
[----:B------:R-:W-:Y:S06]  /*3aa0*/  UGETNEXTWORKID.BROADCAST [UR8], [UR9] ;  /* 0x00000000080073ca */ /* 0x000fec0008000100 */
[----:B------:R-:W-:Y:S02]  /*3ab0*/  USEL UR7, URZ, 0x1, UP0 ;  /* 0x00000001ff077887 */ /* 0x000fe40008000000 */
[----:B------:R-:W-:-:S04]  /*3ac0*/  USEL UR5, UR4, URZ, UP0 ;  /* 0x000000ff04057287 */ /* 0x000fc80008000000 */
[----:B------:R-:W-:Y:S02]  /*3ad0*/  LOP3.LUT R12, R12, UR7, RZ, 0x3c, !PT ;  /* 0x000000070c0c7c12 */ /* 0x000fe4000f8e3cff */
[----:B--2---:R-:W-:-:S04]  /*3ae0*/  SHF.L.U32 R4, R10, 0x1f, RZ ;  /* 0x0000001f0a047819 */ /* 0x004fc800000006ff */
[----:B------:R-:W2:Y:S02]  /*3af0*/  SYNCS.PHASECHK.TRANS64.TRYWAIT P1, [R2+URZ+0x1d0], R4 ;  /* 0x0001d004020075a7 */ /* 0x000ea400080211ff */
[----:B--2---:R-:W-:Y:S05]  /*3b00*/  @!P1 BRA `(.L_x_74) ;  /* 0x00000048001c9947 */ /* 0x004fea0003800000 */
.L_x_185:
[C---:B--2---:R-:W-:Y:S01]  /*3b10*/  LEA R4, R11.reuse, UR6, 0x4 ;  /* 0x000000060b047c11 */ /* 0x044fe2000f8e20ff */
[----:B------:R-:W-:Y:S01]  /*3b20*/  VIADD R2, R2, 0x1e0 ;  /* 0x000001e002027836 */ /* 0x000fe20000000000 */
[----:B------:R-:W-:Y:S01]  /*3b30*/  SEL R8, R8, RZ, P0 ;  /* 0x000000ff08087207 */ /* 0x000fe20000000000 */
[----:B------:R-:W-:-:S03]  /*3b40*/  VIADD R11, R11, 0x1 ;  /* 0x000000010b0b7836 */ /* 0x000fc60000000000 */
[----:B------:R-:W2:Y:S01]  /*3b50*/  LDS.128 R4, [R4+0x260] ;  /* 0x0002600004047984 */ /* 0x000ea20000000c00 */
[----:B------:R-:W-:Y:S02]  /*3b60*/  PRMT R2, RZ, 0x654, R2 ;  /* 0x00000654ff027816 */ /* 0x000fe40000000002 */
[C---:B------:R-:W-:Y:S01]  /*3b70*/  ISETP.NE.AND P1, PT, R11.reuse, 0x2, PT ;  /* 0x000000020b00780c */ /* 0x040fe20003f25270 */
[----:B------:R-:W-:Y:S01]  /*3b80*/  @!PT LDS RZ, [RZ] ;  /* 0x00000000fffff984 */ /* 0x000fe20000000800 */
[----:B------:R-:W-:Y:S01]  /*3b90*/  @!PT LDS RZ, [RZ] ;  /* 0x00000000fffff984 */ /* 0x000fe20000000800 */
[----:B------:R-:W-:Y:S01]  /*3ba0*/  @!PT LDS RZ, [RZ] ;  /* 0x00000000fffff984 */ /* 0x000fe20000000800 */
[----:B------:R-:W-:Y:S01]  /*3bb0*/  @!PT LDS RZ, [RZ] ;  /* 0x00000000fffff984 */ /* 0x000fe20000000800 */
[----:B------:R3:W-:Y:S06]  /*3bc0*/  MEMBAR.ALL.CTA ;  /* 0x0000000000007992 */ /* 0x0007ec0000008000 */
[----:B---3--:R-:W3:Y:S01]  /*3bd0*/  FENCE.VIEW.ASYNC.S ;  /* 0x00000000000073c6 */ /* 0x008ee20000000000 */
[----:B------:R-:W-:Y:S01]  /*3be0*/  SEL R11, R11, RZ, P1 ;  /* 0x000000ff0b0b7207 */ /* 0x000fe20000800000 */
[----:B---3--:R3:W-:Y:S01]  /*3bf0*/  SYNCS.ARRIVE.TRANS64.RED.A1T0 RZ, [R2+URZ], RZ ;  /* 0x000000ff02ff79a7 */ /* 0x0087e200081004ff */
[----:B--2---:R-:W-:-:S02]  /*3c00*/  LOP3.LUT P3, RZ, R6, 0x1, RZ, 0xc0, !PT ;  /* 0x0000000106ff7812 */ /* 0x004fc4000786c0ff */
[----:B------:R-:W-:-:S04]  /*3c10*/  SEL R4, RZ, 0x1, P1 ;  /* 0x00000001ff047807 */ /* 0x000fc80000800000 */
[----:B------:R-:W-:Y:S02]  /*3c20*/  LOP3.LUT R10, R10, R4, RZ, 0x3c, !PT ;  /* 0x000000040a0a7212 */ /* 0x000fe400078e3cff */
[----:B---3--:R-:W-:-:S04]  /*3c30*/  SEL R2, RZ, 0x1, P0 ;  /* 0x00000001ff027807 */ /* 0x008fc80000000000 */
[----:B------:R-:W-:Y:S01]  /*3c40*/  LOP3.LUT R9, R9, R2, RZ, 0x3c, !PT ;  /* 0x0000000209097212 */ /* 0x000fe200078e3cff */
[----:B------:R-:W-:Y:S06]  /*3c50*/  @P3 BRA `(.L_x_75) ;  /* 0xfffffffc002c3947 */ /* 0x000fec000383ffff */
[----:B------:R-:W-:Y:S01]  /*3c60*/  ULEA UR4, UR5, UR6, 0x3 ;  /* 0x0000000605047291 */ /* 0x000fe2000f8e18ff */
[----:B------:R-:W-:-:S08]  /*3c70*/  SHF.L.U32 R2, R12, 0x1f, RZ ;  /* 0x0000001f0c027819 */ /* 0x000fd000000006ff */
[----:B------:R-:W2:Y:S02]  /*3c80*/  SYNCS.PHASECHK.TRANS64 P0, [UR4+0x1e0], R2 ;  /* 0x0001e002ff0075a7 */ /* 0x000ea40008001004 */
[----:B--2---:R-:W-:Y:S05]  /*3c90*/  @P0 BRA `(.L_x_76) ;  /* 0x0000000000080947 */ /* 0x004fea0003800000 */
[----:B------:R-:W2:Y:S02]  /*3ca0*/  SYNCS.PHASECHK.TRANS64.TRYWAIT P0, [UR4+0x1e0], R2 ;  /* 0x0001e002ff0075a7 */ /* 0x000ea40008001104 */
[----:B--2---:R-:W-:Y:S05]  /*3cb0*/  @!P0 BRA `(.L_x_77) ;  /* 0x0000004400c48947 */ /* 0x004fea0003800000 */
.L_x_76:
[----:B------:R-:W-:-:S04]  /*3cc0*/  UIADD3 UR7, UPT, UPT, UR5, 0x1, URZ ;  /* 0x0000000105077890 */ /* 0x000fc8000fffe0ff */
[----:B------:R-:W-:-:S04]  /*3cd0*/  UISETP.NE.AND UP0, UPT, UR7, 0x2, UPT ;  /* 0x000000020700788c */ /* 0x000fc8000bf05270 */
[----:B------:R-:W-:Y:S02]  /*3ce0*/  USEL UR8, URZ, 0x1, UP0 ;  /* 0x00000001ff087887 */ /* 0x000fe40008000000 */
[----:B------:R-:W-:-:S04]  /*3cf0*/  USEL UR7, UR7, URZ, UP0 ;  /* 0x000000ff07077287 */ /* 0x000fc80008000000 */
[----:B------:R-:W-:Y:S01]  /*3d00*/  ULEA UR7, UR7, UR6, 0x3 ;  /* 0x0000000607077291 */ /* 0x000fe2000f8e18ff */
[----:B--2---:R-:W-:-:S04]  /*3d10*/  LOP3.LUT R2, R12, UR8, RZ, 0x3c, !PT ;  /* 0x000000080c027c12 */ /* 0x004fc8000f8e3cff */
[----:B------:R-:W-:-:S04]  /*3d20*/  SHF.L.U32 R0, R2, 0x1f, RZ ;  /* 0x0000001f02007819 */ /* 0x000fc800000006ff */
[----:B------:R-:W2:Y:S02]  /*3d30*/  SYNCS.PHASECHK.TRANS64 P0, [UR7+0x1e0], R0 ;  /* 0x0001e000ff0075a7 */ /* 0x000ea40008001007 */
[----:B-12---:R-:W-:Y:S05]  /*3d40*/  @P0 EXIT ;  /* 0x000000000000094d */ /* 0x006fea0003800000 */
[----:B------:R-:W-:Y:S02]  /*3d50*/  SHF.L.U32 R2, R2, 0x1f, RZ ;  /* 0x0000001f02027819 */ /* 0x000fe400000006ff */
[----:B------:R-:W-:-:S07]  /*3d60*/  MOV R0, UR7 ;  /* 0x0000000700007c02 */ /* 0x000fce0008000f00 */
.L_x_78:
[----:B-1----:R1:W2:Y:S02]  /*3d70*/  SYNCS.PHASECHK.TRANS64.TRYWAIT P0, [R0+URZ+0x1e0], R2 ;  /* 0x0001e002000075a7 */ /* 0x0022a400080011ff */
[----:B--2---:R-:W-:Y:S05]  /*3d80*/  @!P0 NANOSLEEP.SYNCS 0x989680 ;  /* 0x009896800000895d */ /* 0x004fea0003900000 */
[----:B------:R-:W2:Y:S02]  /*3d90*/  @!P0 SYNCS.PHASECHK.TRANS64 P0, [R0+URZ+0x1e0], R2 ;  /* 0x0001e002000085a7 */ /* 0x000ea400080010ff */
[----:B--2---:R-:W-:Y:S05]  /*3da0*/  @P0 EXIT ;  /* 0x000000000000094d */ /* 0x004fea0003800000 */
[----:B------:R-:W-:Y:S05]  /*3db0*/  BRA `(.L_x_78) ;  /* 0xfffffffc00ec7947 */ /* 0x000fea000383ffff */
.L_x_71:
[----:B------:R-:W-:Y:S05]  /*3dc0*/  BRA.U UP5, `(.L_x_79) ;  /* 0x0000000d059c7547 */ /* 0x000fea000b800000 */
[----:B------:R-:W-:Y:S01]  /*3dd0*/  UMOV UR4, 0x40 ;  /* 0x0000004000047882 */ /* 0x000fe20000000000 */
[----:B------:R-:W-:Y:S01]  /*3de0*/  NOP ;  /* 0x0000000000007918 */ /* 0x000fe20000000000 */
[----:B------:R-:W-:Y:S01]  /*3df0*/  ULEA UR5, UR48, UR4, 0x18 ;  /* 0x0000000430057291 */ /* 0x000fe2000f8ec0ff */
[----:B------:R-:W-:Y:S02]  /*3e00*/  UMOV UR6, 0x400 ;  /* 0x0000040000067882 */ /* 0x000fe40000000000 */
[----:B------:R-:W-:-:S06]  /*3e10*/  ULEA UR6, UR48, UR6, 0x18 ;  /* 0x0000000630067291 */ /* 0x000fcc000f8ec0ff */
[----:B------:R-:W2:Y:S02]  /*3e20*/  LDS.U8 R0, [UR5+0x1c] ;  /* 0x00001c05ff007984 */ /* 0x000ea40008000000 */
[----:B--2---:R-:W-:-:S13]  /*3e30*/  ISETP.NE.AND P0, PT, R0, RZ, PT ;  /* 0x000000ff0000720c */ /* 0x004fda0003f05270 */
[----:B------:R-:W-:Y:S05]  /*3e40*/  @P0 BRA `(.L_x_80) ;  /* 0x0000000000580947 */ /* 0x000fea0003800000 */
[----:B------:R-:W-:-:S13]  /*3e50*/  ELECT P0, URZ, PT ;  /* 0x0000000000ff782f */ /* 0x000fda0003800000 */
[----:B------:R-:W-:Y:S05]  /*3e60*/  @!P0 BRA `(.L_x_81) ;  /* 0x0000000000608947 */ /* 0x000fea0003800000 */
[----:B------:R-:W-:Y:S01]  /*3e70*/  UMOV UR4, 0x10 ;  /* 0x0000001000047882 */ /* 0x000fe20000000000 */
[----:B------:R-:W-:Y:S01]  /*3e80*/  HFMA2 R0, -RZ, RZ, 0, 5.9604644775390625e-08 ;  /* 0x00000001ff007431 */ /* 0x000fe200000001ff */
[----:B------:R-:W-:-:S03]  /*3e90*/  MOV R3, 0xffff ;  /* 0x0000ffff00037802 */ /* 0x000fc60000000f00 */
[----:B------:R-:W-:Y:S04]  /*3ea0*/  DEPBAR.LE SB2, 0x36 ;  /* 0x0000ad800000791a */ /* 0x000fe80000000000 */
[----:B------:R-:W2:Y:S02]  /*3eb0*/  UTCATOMSWS.FIND_AND_SET.ALIGN UP0, UR4, UR4 ;  /* 0x00000004000475e3 */ /* 0x000ea40008000800 */
[----:B--2---:R-:W-:Y:S01]  /*3ec0*/  MOV R4, UR4 ;  /* 0x0000000400047c02 */ /* 0x004fe20008000f00 */
[----:B------:R-:W-:Y:S06]  /*3ed0*/  BRA.U UP0, `(.L_x_82) ;  /* 0x0000000100187547 */ /* 0x000fec000b800000 */
.L_x_83:
[----:B------:R-:W-:Y:S05]  /*3ee0*/  NANOSLEEP 0x64 ;  /* 0x000000640000795d */ /* 0x000fea0003800000 */
[----:B------:R-:W-:-:S05]  /*3ef0*/  UMOV UR4, 0x10 ;  /* 0x0000001000047882 */ /* 0x000fca0000000000 */
[----:B------:R-:W-:Y:S04]  /*3f00*/  DEPBAR.LE SB2, 0x36 ;  /* 0x0000ad800000791a */ /* 0x000fe80000000000 */
[----:B------:R-:W2:Y:S02]  /*3f10*/  UTCATOMSWS.FIND_AND_SET.ALIGN UP0, UR4, UR4 ;  /* 0x00000004000475e3 */ /* 0x000ea40008000800 */
[----:B--2---:R-:W-:Y:S01]  /*3f20*/  MOV R4, UR4 ;  /* 0x0000000400047c02 */ /* 0x004fe20008000f00 */
[----:B------:R-:W-:Y:S05]  /*3f30*/  BRA.U !UP0, `(.L_x_83) ;  /* 0xfffffffd08e87547 */ /* 0x000fea000b83ffff */
.L_x_82:
[-C--:B------:R-:W-:Y:S02]  /*3f40*/  SHF.L.U32 R3, R3, R4.reuse, RZ ;  /* 0x0000000403037219 */ /* 0x080fe400000006ff */
[----:B------:R-:W-:Y:S01]  /*3f50*/  SHF.L.U32 R0, R0, R4, RZ ;  /* 0x0000000400007219 */ /* 0x000fe200000006ff */
[----:B------:R-:W-:Y:S02]  /*3f60*/  IMAD.SHL.U32 R4, R4, 0x20, RZ ;  /* 0x0000002004047824 */ /* 0x000fe400078e00ff */
[----:B------:R2:W-:Y:S04]  /*3f70*/  ATOMS.OR RZ, [UR5+0x14], R3 ;  /* 0x00001403ffff798c */ /* 0x0005e8000b000005 */
[----:B------:R2:W-:Y:S04]  /*3f80*/  ATOMS.OR RZ, [UR5+0x18], R0 ;  /* 0x00001800ffff798c */ /* 0x0005e8000b000005 */
[----:B------:R2:W-:Y:S01]  /*3f90*/  STS [UR6+0x280], R4 ;  /* 0x00028004ff007988 */ /* 0x0005e20008000806 */
[----:B------:R-:W-:Y:S05]  /*3fa0*/  BRA `(.L_x_81) ;  /* 0x0000000000107947 */ /* 0x000fea0003800000 */
.L_x_80:
[----:B------:R-:W-:Y:S02]  /*3fb0*/  MOV R0, 0xffffffff ;  /* 0xffffffff00007802 */ /* 0x000fe40000000f00 */
[----:B------:R-:W-:-:S03]  /*3fc0*/  MOV R4, 0x3ff0 ;  /* 0x00003ff000047802 */ /* 0x000fc60000000f00 */
[----:B------:R2:W-:Y:S04]  /*3fd0*/  STS [UR6+0x280], R0 ;  /* 0x00028000ff007988 */ /* 0x0005e80008000806 */
[----:B-12--5:R-:W-:Y:S05]  /*3fe0*/  CALL.REL.NOINC `($__internal_1_$__cuda_sm10x_tcgen05_guardrail_trap_phase_invalid_during_alloc) ;  /* 0x0000004800447944 */ /* 0x026fea0003c00000 */
.L_x_81:
[----:B------:R-:W-:Y:S05]  /*3ff0*/  WARPSYNC.ALL ;  /* 0x0000000000007948 */ /* 0x000fea0003800000 */
[----:B------:R-:W3:Y:S01]  /*4000*/  S2UR UR4, SR_CgaCtaId ;  /* 0x00000000000479c3 */ /* 0x000ee20000008800 */
[----:B------:R-:W-:Y:S01]  /*4010*/  UMOV UR17, 0x400 ;  /* 0x0000040000117882 */ /* 0x000fe20000000000 */
[----:B------:R-:W-:-:S06]  /*4020*/  NOP ;  /* 0x0000000000007918 */ /* 0x000fcc0000000000 */
[----:B------:R-:W-:Y:S06]  /*4030*/  BAR.ARV 0x6, 0xa0 ;  /* 0x0182800000007b1d */ /* 0x000fec0000002000 */
[----:B------:R-:W4:Y:S01]  /*4040*/  LDCU UR5, c[0x0][0x38c] ;  /* 0x00007180ff0577ac */ /* 0x000f220008000800 */
[----:B------:R-:W-:Y:S01]  /*4050*/  LOP3.LUT R2, R2, 0xffff, RZ, 0xc0, !PT ;  /* 0x0000ffff02027812 */ /* 0x000fe200078ec0ff */
[----:B------:R-:W-:Y:S01]  /*4060*/  IMAD.MOV.U32 R11, RZ, RZ, 0x1 ;  /* 0x00000001ff0b7424 */ /* 0x000fe200078e00ff */
[----:B------:R-:W-:Y:S01]  /*4070*/  CS2R R8, SRZ ;  /* 0x0000000000087805 */ /* 0x000fe2000001ff00 */
[----:B------:R-:W1:Y:S01]  /*4080*/  LDCU UR8, c[0x0][0x38c] ;  /* 0x00007180ff0877ac */ /* 0x000e620008000800 */
[----:B------:R-:W-:Y:S01]  /*4090*/  R2UR UR19, R2 ;  /* 0x00000000021372ca */ /* 0x000fe200000e0000 */
[----:B------:R-:W-:Y:S01]  /*40a0*/  IMAD.MOV.U32 R10, RZ, RZ, RZ ;  /* 0x000000ffff0a7224 */ /* 0x000fe200078e00ff */
[----:B------:R-:W-:Y:S01]  /*40b0*/  UMOV UR22, URZ ;  /* 0x000000ff00167c82 */ /* 0x000fe20008000000 */
[----:B------:R-:W-:Y:S01]  /*40c0*/  UMOV UR14, URZ ;  /* 0x000000ff000e7c82 */ /* 0x000fe20008000000 */
[----:B---3--:R-:W-:Y:S01]  /*40d0*/  ULEA UR17, UR4, UR17, 0x18 ;  /* 0x0000001104117291 */ /* 0x008fe2000f8ec0ff */
[----:B------:R-:W-:Y:S01]  /*40e0*/  UMOV UR26, 0x0 ;  /* 0x00000000001a7882 */ /* 0x000fe20000000000 */
[----:B------:R-:W-:-:S02]  /*40f0*/  UMOV UR27, 0x41004a0 ;  /* 0x041004a0001b7882 */ /* 0x000fc40000000000 */
[----:B------:R-:W-:Y:S02]  /*4100*/  UIADD3 UR6, UPT, UPT, UR17, 0x2600, URZ ;  /* 0x0000260011067890 */ /* 0x000fe4000fffe0ff */
[----:B------:R-:W-:Y:S02]  /*4110*/  UIADD3 UR7, UPT, UPT, UR17, 0x1d600, URZ ;  /* 0x0001d60011077890 */ /* 0x000fe4000fffe0ff */
[----:B----4-:R-:W-:Y:S01]  /*4120*/  UIADD3 UR5, UPT, UPT, UR5, 0x3f, URZ ;  /* 0x0000003f05057890 */ /* 0x010fe2000fffe0ff */
[----:B--2---:R-:W2:Y:S01]  /*4130*/  LDS R0, [UR17+0x280] ;  /* 0x00028011ff007984 */ /* 0x004ea20008000800 */
[----:B------:R-:W-:Y:S02]  /*4140*/  USHF.R.U32.HI UR6, URZ, 0x4, UR6 ;  /* 0x00000004ff067899 */ /* 0x000fe40008011606 */
[----:B------:R-:W-:Y:S02]  /*4150*/  USHF.R.S32.HI UR4, URZ, 0x1f, UR5 ;  /* 0x0000001fff047899 */ /* 0x000fe40008011405 */
[----:B------:R-:W-:-:S02]  /*4160*/  ULOP3.LUT UR6, UR6, 0x3fff, URZ, 0xc0, !UPT ;  /* 0x00003fff06067892 */ /* 0x000fc4000f8ec0ff */
[----:B------:R-:W-:Y:S02]  /*4170*/  ULEA.HI UR4, UR4, UR5, URZ, 0x6 ;  /* 0x0000000504047291 */ /* 0x000fe4000f8f30ff */
[----:B------:R-:W-:Y:S02]  /*4180*/  USHF.R.U32.HI UR5, URZ, 0x4, UR7 ;  /* 0x00000004ff057899 */ /* 0x000fe40008011607 */
[----:B------:R-:W-:Y:S02]  /*4190*/  USHF.R.S32.HI UR28, URZ, 0x6, UR4 ;  /* 0x00000006ff1c7899 */ /* 0x000fe40008011404 */
[----:B------:R-:W-:Y:S02]  /*41a0*/  ULOP3.LUT UR5, UR5, 0x3fff, URZ, 0xc0, !UPT ;  /* 0x00003fff05057892 */ /* 0x000fe4000f8ec0ff */
[----:B------:R-:W-:Y:S02]  /*41b0*/  UISETP.LT.AND UP0, UPT, UR28, 0x1, UPT ;  /* 0x000000011c00788c */ /* 0x000fe4000bf01270 */
[----:B------:R-:W-:-:S02]  /*41c0*/  ULOP3.LUT UR20, UR6, 0x10000, URZ, 0xfc, !UPT ;  /* 0x0001000006147892 */ /* 0x000fc4000f8efcff */
[----:B------:R-:W-:Y:S02]  /*41d0*/  USEL UR29, UR28, 0x1, !UP0 ;  /* 0x000000011c1d7887 */ /* 0x000fe4000c000000 */
[----:B------:R-:W-:Y:S02]  /*41e0*/  ULOP3.LUT UR21, UR5, 0x10000, URZ, 0xfc, !UPT ;  /* 0x0001000005157892 */ /* 0x000fe4000f8efcff */
[----:B------:R-:W-:Y:S02]  /*41f0*/  UIADD3 UR29, UPT, UPT, -UR29, URZ, URZ ;  /* 0x000000ff1d1d7290 */ /* 0x000fe4000fffe1ff */
[----:B-1----:R-:W-:Y:S01]  /*4200*/  UISETP.GE.AND UP4, UPT, UR8, 0x1, UPT ;  /* 0x000000010800788c */ /* 0x002fe2000bf86270 */
[----:B------:R-:W-:Y:S01]  /*4210*/  UMOV UR24, 0x0 ;  /* 0x0000000000187882 */ /* 0x000fe20000000000 */
[----:B------:R-:W-:Y:S01]  /*4220*/  UMOV UR25, 0x41004a0 ;  /* 0x041004a000197882 */ /* 0x000fe20000000000 */
[----:B--2---:R-:W-:-:S15]  /*4230*/  R2UR UR30, R0 ;  /* 0x00000000001e72ca */ /* 0x004fde00000e0000 */
.L_x_90:
[----:B------:R-:W-:Y:S02]  /*4240*/  LEA R0, R10, UR17, 0x3 ;  /* 0x000000110a007c11 */ /* 0x000fe4000f8e18ff */
[----:B------:R-:W-:Y:S02]  /*4250*/  SHF.L.U32 R2, R9, 0x1f, RZ ;  /* 0x0000001f09027819 */ /* 0x000fe400000006ff */
[----:B------:R-:W-:Y:S01]  /*4260*/  PLOP3.LUT P0, PT, PT, PT, UP4, 0x80, 0x8 ;  /* 0x000000000008781c */ /* 0x000fe20003f0f048 */
[----:B------:R-:W-:Y:S01]  /*4270*/  VIADD R3, R0, 0x1e0 ;  /* 0x000001e000037836 */ /* 0x000fe20000000000 */
[----:B-1----:R-:W1:Y:S02]  /*4280*/  SYNCS.PHASECHK.TRANS64.TRYWAIT P1, [R0+URZ+0x1d0], R2 ;  /* 0x0001d002000075a7 */ /* 0x002e6400080211ff */
[----:B-1-3--:R-:W-:Y:S09]  /*4290*/  @!P1 BRA `(.L_x_84) ;  /* 0x0000004000649947 */ /* 0x00aff20003800000 */
.L_x_187:
[----:B------:R-:W-:Y:S01]  /*42a0*/  LEA R4, R10, UR17, 0x4 ;  /* 0x000000110a047c11 */ /* 0x000fe2000f8e20ff */
[----:B------:R-:W-:Y:S01]  /*42b0*/  @UP4 ULEA UR4, UR14, UR17, 0x3 ;  /* 0x000000110e044291 */ /* 0x000fe2000f8e18ff */
[----:B------:R-:W-:Y:S01]  /*42c0*/  PLOP3.LUT P2, PT, PT, PT, PT, 0x80, 0x8 ;  /* 0x000000000008781c */ /* 0x000fe20003f4f070 */
[----:B------:R-:W-:Y:S01]  /*42d0*/  ULEA UR23, UR22, UR17, 0x3 ;  /* 0x0000001116177291 */ /* 0x000fe2000f8e18ff */
[----:B------:R-:W-:Y:S02]  /*42e0*/  PRMT R3, RZ, 0x654, R3 ;  /* 0x00000654ff037816 */ /* 0x000fe40000000003 */
[----:B------:R-:W2:Y:S01]  /*42f0*/  LDS.128 R4, [R4+0x260] ;  /* 0x0002600004047984 */ /* 0x000ea20000000c00 */
[----:B-1----:R-:W-:Y:S02]  /*4300*/  @P0 SHF.L.U32 R2, R8, 0x1f, RZ ;  /* 0x0000001f08020819 */ /* 0x002fe400000006ff */
[----:B------:R-:W-:Y:S01]  /*4310*/  SHF.L.U32 R0, R11, 0x1f, RZ ;  /* 0x0000001f0b007819 */ /* 0x000fe200000006ff */
[----:B------:R-:W-:Y:S01]  /*4320*/  @!PT LDS RZ, [RZ] ;  /* 0x00000000fffff984 */ /* 0x000fe20000000800 */
[----:B------:R-:W-:Y:S01]  /*4330*/  @!PT LDS RZ, [RZ] ;  /* 0x00000000fffff984 */ /* 0x000fe20000000800 */
[----:B------:R-:W-:Y:S01]  /*4340*/  @!PT LDS RZ, [RZ] ;  /* 0x00000000fffff984 */ /* 0x000fe20000000800 */
[----:B------:R-:W-:Y:S01]  /*4350*/  @!PT LDS RZ, [RZ] ;  /* 0x00000000fffff984 */ /* 0x000fe20000000800 */
[----:B------:R1:W-:Y:S06]  /*4360*/  MEMBAR.ALL.CTA ;  /* 0x0000000000007992 */ /* 0x0003ec0000008000 */
[----:B-1----:R-:W1:Y:S02]  /*4370*/  FENCE.VIEW.ASYNC.S ;  /* 0x00000000000073c6 */ /* 0x002e640000000000 */
[----:B-1----:R1:W-:Y:S01]  /*4380*/  SYNCS.ARRIVE.TRANS64.RED.A1T0 RZ, [R3+URZ], RZ ;  /* 0x000000ff03ff79a7 */ /* 0x0023e200081004ff */
[----:B------:R1:W3:Y:S01]  /*4390*/  @P0 SYNCS.PHASECHK.TRANS64.TRYWAIT P2, [UR4], R2 ;  /* 0x00000002ff0005a7 */ /* 0x0002e20008041104 */
[----:B------:R-:W-:Y:S01]  /*43a0*/  ULEA.HI UR4, UR22, UR22, URZ, 0x1 ;  /* 0x0000001616047291 */ /* 0x000fe2000f8f08ff */
[----:B--2---:R-:W-:-:S03]  /*43b0*/  LOP3.LUT P1, RZ, R6, 0x1, RZ, 0xc0, !PT ;  /* 0x0000000106ff7812 */ /* 0x004fc6000782c0ff */
[----:B------:R-:W-:Y:S02]  /*43c0*/  USHF.L.U32 UR18, UR4, 0x5, URZ ;  /* 0x0000000504127899 */ /* 0x000fe400080006ff */
[----:B------:R-:W-:Y:S02]  /*43d0*/  ULOP3.LUT UR4, UR4, 0xffe, URZ, 0xc0, !UPT ;  /* 0x00000ffe04047892 */ /* 0x000fe4000f8ec0ff */
[----:B------:R-:W-:Y:S02]  /*43e0*/  ULOP3.LUT UR18, UR18, 0xffffffc0, URZ, 0xc0, !UPT ;  /* 0xffffffc012127892 */ /* 0x000fe4000f8ec0ff */
[----:B------:R-:W-:Y:S02]  /*43f0*/  UIADD3 UR4, UPT, UPT, -UR4, UR22, URZ ;  /* 0x0000001604047290 */ /* 0x000fe4000fffe1ff */
[----:B------:R-:W-:Y:S01]  /*4400*/  UIADD3 UR18, UPT, UPT, UR30, UR18, URZ ;  /* 0x000000121e127290 */ /* 0x000fe2000fffe0ff */
[----:B------:R-:W2:Y:S03]  /*4410*/  SYNCS.PHASECHK.TRANS64.TRYWAIT P0, [UR23+0x210], R0 ;  /* 0x00021000ff0075a7 */ /* 0x000ea60008001117 */
[----:B------:R-:W-:Y:S01]  /*4420*/  ULEA UR18, UR4, UR18, 0x14 ;  /* 0x0000001204127291 */ /* 0x000fe2000f8ea0ff */
[----:B-123--:R-:W-:Y:S11]  /*4430*/  @!P0 BRA `(.L_x_85) ;  /* 0x0000004000108947 */ /* 0x00eff60003800000 */
.L_x_189:
[----:B------:R-:W-:Y:S01]  /*4440*/  IADD3 R10, PT, PT, R10, 0x1, RZ ;  /* 0x000000010a0a7810 */ /* 0x000fe20007ffe0ff */
[----:B------:R-:W-:Y:S06]  /*4450*/  BRA.U !UP4, `(.L_x_86) ;  /* 0x000000010c987547 */ /* 0x000fec000b800000 */
[----:B------:R-:W-:Y:S01]  /*4460*/  UPLOP3.LUT UP2, UPT, UPT, UPT, UPT, 0x40, 0x4 ;  /* 0x000000000004789c */ /* 0x000fe20003f4e870 */
[----:B------:R-:W-:Y:S01]  /*4470*/  UMOV UR16, UR29 ;  /* 0x0000001d00107c82 */ /* 0x000fe20008000000 */
[----:B------:R-:W-:Y:S01]  /*4480*/  UMOV UR15, UR28 ;  /* 0x0000001c000f7c82 */ /* 0x000fe20008000000 */
[----:B------:R-:W-:-:S08]  /*4490*/  UMOV UR6, UR14 ;  /* 0x0000000e00067c82 */ /* 0x000fd00008000000 */
.L_x_89:
[----:B------:R-:W-:Y:S02]  /*44a0*/  UIADD3 UR16, UPT, UPT, UR16, 0x1, URZ ;  /* 0x0000000110107890 */ /* 0x000fe4000fffe0ff */
[----:B--2---:R-:W-:Y:S02]  /*44b0*/  ULEA UR5, UR6, UR17, 0x3 ;  /* 0x0000001106057291 */ /* 0x004fe4000f8e18ff */
[----:B------:R-:W-:Y:S01]  /*44c0*/  UISETP.NE.AND UP3, UPT, UR16, URZ, UPT ;  /* 0x000000ff1000728c */ /* 0x000fe2000bf65270 */
[----:B---3--:R-:W-:Y:S10]  /*44d0*/  @P2 BRA `(.L_x_87) ;  /* 0x00000000000c2947 */ /* 0x008ff40003800000 */
[----:B-1----:R-:W-:Y:S04]  /*44e0*/  SHF.L.U32 R2, R8, 0x1f, RZ ;  /* 0x0000001f08027819 */ /* 0x002fe800000006ff */
[----:B------:R-:W1:Y:S02]  /*44f0*/  SYNCS.PHASECHK.TRANS64.TRYWAIT P0, [UR5], R2 ;  /* 0x00000002ff0075a7 */ /* 0x000e640008001105 */
[----:B-1----:R-:W-:Y:S05]  /*4500*/  @!P0 BRA `(.L_x_88) ;  /* 0x0000003c00f48947 */ /* 0x002fea0003800000 */
.L_x_87:
[----:B------:R-:W-:Y:S01]  /*4510*/  UISETP.NE.AND UP0, UPT, UR15, 0x1, UPT ;  /* 0x000000010f00788c */ /* 0x000fe2000bf05270 */
[----:B------:R-:W-:Y:S01]  /*4520*/  PLOP3.LUT P2, PT, PT, PT, PT, 0x80, 0x8 ;  /* 0x000000000008781c */ /* 0x000fe20003f4f070 */
[----:B------:R-:W-:Y:S02]  /*4530*/  UIADD3 UR4, UPT, UPT, UR6, 0x1, URZ ;  /* 0x0000000106047890 */ /* 0x000fe4000fffe0ff */
[----:B------:R-:W-:Y:S02]  /*4540*/  ULEA UR12, UR6, UR21, 0x8 ;  /* 0x00000015060c7291 */ /* 0x000fe4000f8e40ff */
[----:B------:R-:W-:Y:S01]  /*4550*/  UISETP.NE.AND UP1, UPT, UR4, 0x1b, UPT ;  /* 0x0000001b0400788c */ /* 0x000fe2000bf25270 */
[----:B------:R-:W-:Y:S01]  /*4560*/  PLOP3.LUT P0, PT, PT, PT, UP0, 0x80, 0x8 ;  /* 0x000000000008781c */ /* 0x000fe20003f0f008 */
[----:B------:R-:W-:Y:S02]  /*4570*/  UIADD3 UR10, UPT, UPT, UR12, 0x2, URZ ;  /* 0x000000020c0a7890 */ /* 0x000fe4000fffe0ff */
[----:B------:R-:W-:Y:S02]  /*4580*/  USEL UR7, URZ, 0x1, UP1 ;  /* 0x00000001ff077887 */ /* 0x000fe40008800000 */
[----:B------:R-:W-:Y:S02]  /*4590*/  USEL UR14, UR4, URZ, UP1 ;  /* 0x000000ff040e7287 */ /* 0x000fe40008800000 */
[----:B------:R-:W-:Y:S02]  /*45a0*/  UIADD3 UR15, UPT, UPT, UR15, -0x1, URZ ;  /* 0xffffffff0f0f7890 */ /* 0x000fe4000fffe0ff */
[----:B------:R-:W-:Y:S01]  /*45b0*/  @UP0 ULEA UR4, UR14, UR17, 0x3 ;  /* 0x000000110e040291 */ /* 0x000fe2000f8e18ff */
[----:B------:R-:W-:Y:S01]  /*45c0*/  LOP3.LUT R8, R8, UR7, RZ, 0x3c, !PT ;  /* 0x0000000708087c12 */ /* 0x000fe2000f8e3cff */
[----:B------:R-:W-:Y:S01]  /*45d0*/  UIADD3 UR7, UPT, UPT, UR5, 0xd8, URZ ;  /* 0x000000d805077890 */ /* 0x000fe2000fffe0ff */
[----:B------:R-:W-:Y:S02]  /*45e0*/  UMOV UR13, 0x80004020 ;  /* 0x80004020000d7882 */ /* 0x000fe40000000000 */
[----:B-1----:R-:W-:Y:S01]  /*45f0*/  @P0 SHF.L.U32 R0, R8, 0x1f, RZ ;  /* 0x0000001f08000819 */ /* 0x002fe200000006ff */
[----:B------:R-:W-:Y:S01]  /*4600*/  UMOV UR5, 0x80004020 ;  /* 0x8000402000057882 */ /* 0x000fe20000000000 */
[----:B------:R-:W-:Y:S01]  /*4610*/  UMOV UR11, 0x80004020 ;  /* 0x80004020000b7882 */ /* 0x000fe20000000000 */
[----:B------:R-:W-:Y:S01]  /*4620*/  UMOV UR9, 0x80004020 ;  /* 0x8000402000097882 */ /* 0x000fe20000000000 */
[----:B------:R2:W3:Y:S01]  /*4630*/  @P0 SYNCS.PHASECHK.TRANS64.TRYWAIT P2, [UR4], R0 ;  /* 0x00000000ff0005a7 */ /* 0x0004e20008041104 */
[----:B------:R-:W-:Y:S03]  /*4640*/  ULEA UR4, UR6, UR20, 0x8 ;  /* 0x0000001406047291 */ /* 0x000fe6000f8e40ff */
[----:B------:R-:W-:Y:S01]  /*4650*/  UMOV UR6, UR14 ;  /* 0x0000000e00067c82 */ /* 0x000fe20008000000 */
[----:B------:R-:W-:Y:S05]  /*4660*/  UIADD3 UR8, UPT, UPT, UR4, 0x2, URZ ;  /* 0x0000000204087890 */ /* 0x000fea000fffe0ff */
[----:B------:R2:W-:Y:S01]  /*4670*/  UTCIMMA gdesc[UR4], gdesc[UR12], tmem[UR18], tmem[UR26], idesc[UR27], UP2 ;  /* 0x00ff1a0c040075ea */ /* 0x0005e20009000112 */
[----:B------:R-:W-:Y:S03]  /*4680*/  UPLOP3.LUT UP2, UPT, UPT, UPT, UPT, 0x80, 0x8 ;  /* 0x000000000008789c */ /* 0x000fe60003f4f070 */
[----:B------:R2:W-:Y:S01]  /*4690*/  UTCIMMA gdesc[UR8], gdesc[UR10], tmem[UR18], tmem[UR24], idesc[UR25], UPT ;  /* 0x00ff180a080075ea */ /* 0x0005e2000b800112 */
[----:B------:R2:W-:Y:S01]  /*46a0*/  UTCBAR.MULTICAST [UR7], URZ, UR19 ;  /* 0x000000ff070073e9 */ /* 0x0005e20008000813 */
[----:B------:R-:W-:Y:S06]  /*46b0*/  BRA.U UP3, `(.L_x_89) ;  /* 0xfffffffd03787547 */ /* 0x000fec000b83ffff */
.L_x_86:
[----:B--2---:R-:W-:Y:S01]  /*46c0*/  UIADD3 UR4, UPT, UPT, UR22, 0x1, URZ ;  /* 0x0000000116047890 */ /* 0x004fe2000fffe0ff */
[C---:B------:R-:W-:Y:S01]  /*46d0*/  ISETP.NE.AND P0, PT, R10.reuse, 0x2, PT ;  /* 0x000000020a00780c */ /* 0x040fe20003f05270 */
[----:B------:R-:W-:Y:S02]  /*46e0*/  UIADD3 UR5, UPT, UPT, UR23, 0x1f0, URZ ;  /* 0x000001f017057890 */ /* 0x000fe4000fffe0ff */
[----:B------:R-:W-:Y:S01]  /*46f0*/  UISETP.NE.AND UP0, UPT, UR4, 0x4, UPT ;  /* 0x000000040400788c */ /* 0x000fe2000bf05270 */
[----:B-1----:R-:W-:Y:S02]  /*4700*/  SEL R0, RZ, 0x1, P0 ;  /* 0x00000001ff007807 */ /* 0x002fe40000000000 */
[----:B------:R-:W-:Y:S01]  /*4710*/  SEL R10, R10, RZ, P0 ;  /* 0x000000ff0a0a7207 */ /* 0x000fe20000000000 */
[----:B------:R-:W-:Y:S01]  /*4720*/  USEL UR6, URZ, 0x1, UP0 ;  /* 0x00000001ff067887 */ /* 0x000fe20008000000 */
[----:B------:R-:W-:Y:S01]  /*4730*/  LOP3.LUT R9, R9, R0, RZ, 0x3c, !PT ;  /* 0x0000000009097212 */ /* 0x000fe200078e3cff */
[----:B------:R-:W-:Y:S01]  /*4740*/  USEL UR22, UR4, URZ, UP0 ;  /* 0x000000ff04167287 */ /* 0x000fe20008000000 */
[----:B------:R1:W-:Y:S03]  /*4750*/  UTCBAR [UR5], URZ ;  /* 0x000000ff050073e9 */ /* 0x0003e600080000ff */
[----:B------:R-:W-:Y:S01]  /*4760*/  LOP3.LUT R11, R11, UR6, RZ, 0x3c, !PT ;  /* 0x000000060b0b7c12 */ /* 0x000fe2000f8e3cff */
[----:B------:R-:W-:Y:S07]  /*4770*/  @P1 BRA `(.L_x_90) ;  /* 0xfffffff800b01947 */ /* 0x000fee000383ffff */
[----:B------:R-:W2:Y:S01]  /*4780*/  S2UR UR8, SR_CgaCtaId ;  /* 0x00000000000879c3 */ /* 0x000ea20000008800 */
[----:B------:R-:W-:Y:S01]  /*4790*/  ELECT P0, URZ, PT ;  /* 0x0000000000ff782f */ /* 0x000fe20003800000 */
[----:B------:R-:W-:Y:S01]  /*47a0*/  IMAD.MOV.U32 R0, RZ, RZ, 0x1 ;  /* 0x00000001ff007424 */ /* 0x000fe200078e00ff */
[----:B------:R-:W-:Y:S01]  /*47b0*/  UIADD3 UR17, UPT, UPT, UR17, 0x210, URZ ;  /* 0x0000021011117890 */ /* 0x000fe2000fffe0ff */
[----:B------:R-:W-:Y:S01]  /*47c0*/  SHF.L.U32 R2, R11, 0x1f, RZ ;  /* 0x0000001f0b027819 */ /* 0x000fe200000006ff */
[----:B------:R-:W-:-:S03]  /*47d0*/  UMOV UR4, 0x40 ;  /* 0x0000004000047882 */ /* 0x000fc60000000000 */
[----:B------:R-:W-:Y:S01]  /*47e0*/  UVIRTCOUNT.DEALLOC.SMPOOL 0x80 ;  /* 0x000000800000784c */ /* 0x000fe20000000000 */
[----:B--2---:R-:W-:Y:S02]  /*47f0*/  ULEA UR8, UR8, UR4, 0x18 ;  /* 0x0000000408087291 */ /* 0x004fe4000f8ec0ff */
[----:B------:R-:W-:-:S07]  /*4800*/  ULEA UR4, UR22, UR17, 0x3 ;  /* 0x0000001116047291 */ /* 0x000fce000f8e18ff */
[----:B------:R2:W-:Y:S02]  /*4810*/  @P0 STS.U8 [UR8+0x1c], R0 ;  /* 0x00001c00ff000988 */ /* 0x0005e40008000008 */
[----:B------:R-:W4:Y:S02]  /*4820*/  SYNCS.PHASECHK.TRANS64.TRYWAIT P0, [UR4], R2 ;  /* 0x00000002ff0075a7 */ /* 0x000f240008001104 */
[----:B--2-4-:R-:W-:Y:S05]  /*4830*/  @!P0 BRA `(.L_x_91) ;  /* 0x0000003c00408947 */ /* 0x014fea0003800000 */
.L_x_192:
[----:B------:R-:W-:-:S04]  /*4840*/  UIADD3 UR4, UPT, UPT, UR22, 0x1, URZ ;  /* 0x0000000116047890 */ /* 0x000fc8000fffe0ff */
[----:B------:R-:W-:-:S04]  /*4850*/  UISETP.NE.AND UP0, UPT, UR4, 0x4, UPT ;  /* 0x000000040400788c */ /* 0x000fc8000bf05270 */
[----:B------:R-:W-:Y:S02]  /*4860*/  USEL UR6, URZ, 0x1, UP0 ;  /* 0x00000001ff067887 */ /* 0x000fe40008000000 */
[----:B------:R-:W-:-:S04]  /*4870*/  USEL UR4, UR4, URZ, UP0 ;  /* 0x000000ff04047287 */ /* 0x000fc80008000000 */
[----:B-1----:R-:W-:Y:S01]  /*4880*/  ULEA UR5, UR4, UR17, 0x3 ;  /* 0x0000001104057291 */ /* 0x002fe2000f8e18ff */
[----:B--2---:R-:W-:-:S04]  /*4890*/  LOP3.LUT R2, R11, UR6, RZ, 0x3c, !PT ;  /* 0x000000060b027c12 */ /* 0x004fc8000f8e3cff */
[----:B------:R-:W-:-:S04]  /*48a0*/  SHF.L.U32 R3, R2, 0x1f, RZ ;  /* 0x0000001f02037819 */ /* 0x000fc800000006ff */
[----:B------:R-:W1:Y:S02]  /*48b0*/  SYNCS.PHASECHK.TRANS64.TRYWAIT P0, [UR5], R3 ;  /* 0x00000003ff0075a7 */ /* 0x000e640008001105 */
[----:B-1----:R-:W-:Y:S05]  /*48c0*/  @!P0 BRA `(.L_x_92) ;  /* 0x0000003c00348947 */ /* 0x002fea0003800000 */
.L_x_194:
        /* <DEDUP_REMOVED lines=9> */
.L_x_196:
[----:B------:R-:W-:-:S04]  /*4960*/  UIADD3 UR4, UPT, UPT, UR4, 0x1, URZ ;  /* 0x0000000104047890 */ /* 0x000fc8000fffe0ff */
[----:B------:R-:W-:-:S04]  /*4970*/  UISETP.NE.AND UP0, UPT, UR4, 0x4, UPT ;  /* 0x000000040400788c */ /* 0x000fc8000bf05270 */
[----:B------:R-:W-:Y:S02]  /*4980*/  USEL UR5, URZ, 0x1, UP0 ;  /* 0x00000001ff057887 */ /* 0x000fe40008000000 */
[----:B------:R-:W-:-:S04]  /*4990*/  USEL UR4, UR4, URZ, UP0 ;  /* 0x000000ff04047287 */ /* 0x000fc80008000000 */
[----:B------:R-:W-:Y:S01]  /*49a0*/  ULEA UR4, UR4, UR17, 0x3 ;  /* 0x0000001104047291 */ /* 0x000fe2000f8e18ff */
[----:B------:R-:W-:-:S04]  /*49b0*/  LOP3.LUT R2, R2, UR5, RZ, 0x3c, !PT ;  /* 0x0000000502027c12 */ /* 0x000fc8000f8e3cff */
[----:B------:R-:W-:-:S04]  /*49c0*/  SHF.L.U32 R2, R2, 0x1f, RZ ;  /* 0x0000001f02027819 */ /* 0x000fc800000006ff */
[----:B------:R-:W2:Y:S02]  /*49d0*/  SYNCS.PHASECHK.TRANS64.TRYWAIT P0, [UR4], R2 ;  /* 0x00000002ff0075a7 */ /* 0x000ea40008001104 */
[----:B--2---:R-:W-:Y:S05]  /*49e0*/  @!P0 BRA `(.L_x_94) ;  /* 0x0000003c001c8947 */ /* 0x004fea0003800000 */
.L_x_198:
[----:B------:R-:W-:Y:S01]  /*49f0*/  NOP ;  /* 0x0000000000007918 */ /* 0x000fe20000000000 */
[----:B-1----:R-:W1:Y:S01]  /*4a00*/  LDS R0, [UR8+0x14] ;  /* 0x00001408ff007984 */ /* 0x002e620008000800 */
[----:B------:R-:W-:Y:S01]  /*4a10*/  ULOP3.LUT UR4, UR30, 0xffff, URZ, 0xc0, !UPT ;  /* 0x0000ffff1e047892 */ /* 0x000fe2000f8ec0ff */
[----:B------:R-:W-:Y:S01]  /*4a20*/  UMOV UR5, 0xffff ;  /* 0x0000ffff00057882 */ /* 0x000fe20000000000 */
[----:B------:R-:W-:Y:S02]  /*4a30*/  UMOV UR6, 0x1 ;  /* 0x0000000100067882 */ /* 0x000fe40000000000 */
[----:B------:R-:W-:-:S04]  /*4a40*/  USHF.R.U32.HI UR4, URZ, 0x5, UR4 ;  /* 0x00000005ff047899 */ /* 0x000fc80008011604 */
[----:B------:R-:W-:Y:S02]  /*4a50*/  USHF.L.U32 UR5, UR5, UR4, URZ ;  /* 0x0000000405057299 */ /* 0x000fe400080006ff */
[----:B------:R-:W-:-:S04]  /*4a60*/  USHF.L.U32 UR4, UR6, UR4, URZ ;  /* 0x0000000406047299 */ /* 0x000fc800080006ff */
[----:B-1----:R-:W-:-:S04]  /*4a70*/  LOP3.LUT R0, R0, UR5, RZ, 0xc0, !PT ;  /* 0x0000000500007c12 */ /* 0x002fc8000f8ec0ff */
[----:B------:R-:W-:-:S13]  /*4a80*/  ISETP.NE.AND P0, PT, R0, UR5, PT ;  /* 0x0000000500007c0c */ /* 0x000fda000bf05270 */
[----:B------:R-:W-:Y:S05]  /*4a90*/  @P0 BRA `(.L_x_95) ;  /* 0x0000000000580947 */ /* 0x000fea0003800000 */
[----:B------:R-:W1:Y:S02]  /*4aa0*/  LDS R0, [UR8+0x18] ;  /* 0x00001808ff007984 */ /* 0x000e640008000800 */
[----:B-1----:R-:W-:-:S04]  /*4ab0*/  LOP3.LUT R0, R0, UR4, RZ, 0xc0, !PT ;  /* 0x0000000400007c12 */ /* 0x002fc8000f8ec0ff */
[----:B------:R-:W-:-:S13]  /*4ac0*/  ISETP.NE.AND P0, PT, R0, UR4, PT ;  /* 0x0000000400007c0c */ /* 0x000fda000bf05270 */
[----:B------:R-:W-:Y:S05]  /*4ad0*/  @P0 BRA `(.L_x_96) ;  /* 0x00000000003c0947 */ /* 0x000fea0003800000 */
[----:B------:R-:W1:Y:S01]  /*4ae0*/  S2R R2, SR_LANEID ;  /* 0x0000000000027919 */ /* 0x000e620000000000 */
[----:B------:R-:W-:-:S06]  /*4af0*/  ULOP3.LUT UR5, URZ, UR5, URZ, 0x33, !UPT ;  /* 0x00000005ff057292 */ /* 0x000fcc000f8e33ff */
[----:B------:R-:W-:-:S04]  /*4b00*/  IMAD.U32 R0, RZ, RZ, UR5 ;  /* 0x00000005ff007e24 */ /* 0x000fc8000f8e00ff */
[----:B------:R2:W4:Y:S02]  /*4b10*/  REDUX UR7, R0 ;  /* 0x00000000000773c4 */ /* 0x0005240000000000 */
[----:B------:R1:W-:Y:S01]  /*4b20*/  UTCATOMSWS.AND URZ, UR5 ;  /* 0x0000000500ff79e3 */ /* 0x0003e20008000000 */
[----:B--2---:R-:W-:Y:S01]  /*4b30*/  LOP3.LUT R0, RZ, UR4, RZ, 0x33, !PT ;  /* 0x00000004ff007c12 */ /* 0x004fe2000f8e33ff */
[----:B------:R-:W-:Y:S02]  /*4b40*/  VOTEU.ANY UR4, UPT, PT ;  /* 0x0000000000047886 */ /* 0x000fe400038e0100 */
[----:B------:R-:W-:Y:S02]  /*4b50*/  UFLO.U32 UR4, UR4 ;  /* 0x00000004000472bd */ /* 0x000fe400080e0000 */
[----:B------:R-:W2:Y:S04]  /*4b60*/  REDUX UR6, R0 ;  /* 0x00000000000673c4 */ /* 0x000ea80000000000 */
[----:B-1----:R-:W-:-:S02]  /*4b70*/  ISETP.EQ.U32.AND P0, PT, R2, UR4, PT ;  /* 0x0000000402007c0c */ /* 0x002fc4000bf02070 */
[----:B----4-:R-:W-:-:S11]  /*4b80*/  MOV R2, UR7 ;  /* 0x0000000700027c02 */ /* 0x010fd60008000f00 */
[----:B------:R1:W-:Y:S01]  /*4b90*/  @P0 ATOMS.AND RZ, [UR8+0x14], R2 ;  /* 0x00001402ffff098c */ /* 0x0003e2000a800008 */
[----:B--2---:R-:W-:-:S05]  /*4ba0*/  IMAD.U32 R0, RZ, RZ, UR6 ;  /* 0x00000006ff007e24 */ /* 0x004fca000f8e00ff */
[----:B------:R1:W-:Y:S01]  /*4bb0*/  @P0 ATOMS.AND RZ, [UR8+0x18], R0 ;  /* 0x00001800ffff098c */ /* 0x0003e2000a800008 */
[----:B------:R-:W-:Y:S05]  /*4bc0*/  BRA `(.L_x_97) ;  /* 0x0000000000147947 */ /* 0x000fea0003800000 */
.L_x_96:
[----:B------:R-:W-:Y:S02]  /*4bd0*/  MOV R2, 0x4bf0 ;  /* 0x00004bf000027802 */ /* 0x000fe40000000f00 */
[----:B---3-5:R-:W-:Y:S05]  /*4be0*/  CALL.REL.NOINC `($__internal_0_$__cuda_sm10x_tcgen05_guardrail_trap_col_being_dealloced_not_returned_by_alloc) ;  /* 0x0000003c00387944 */ /* 0x028fea0003c00000 */
[----:B------:R-:W-:Y:S05]  /*4bf0*/  BRA `(.L_x_97) ;  /* 0x0000000000087947 */ /* 0x000fea0003800000 */
.L_x_95:
[----:B------:R-:W-:Y:S02]  /*4c00*/  MOV R2, 0x4c20 ;  /* 0x00004c2000027802 */ /* 0x000fe40000000f00 */
[----:B---3-5:R-:W-:Y:S05]  /*4c10*/  CALL.REL.NOINC `($__internal_2_$__cuda_sm10x_tcgen05_guardrail_trap_unallocated_columns_being_dealloced) ;  /* 0x0000003c00447944 */ /* 0x028fea0003c00000 */
.L_x_97:
[----:B------:R-:W-:Y:S01]  /*4c20*/  NOP ;  /* 0x0000000000007918 */ /* 0x000fe20000000000 */
[----:B------:R-:W-:Y:S05]  /*4c30*/  EXIT ;  /* 0x000000000000794d */ /* 0x000fea0003800000 */
.L_x_79:
[----:B------:R-:W-:-:S09]  /*4c40*/  UISETP.NE.OR UP0, UPT, UR18, 0x3, !UP3 ;  /* 0x000000031200788c */ /* 0x000fd2000df05670 */
[----:B------:R-:W-:Y:S05]  /*4c50*/  BRA.U UP0, `(.L_x_98) ;  /* 0x0000000d00347547 */ /* 0x000fea000b800000 */
[----:B------:R-:W2:Y:S01]  /*4c60*/  LDCU.64 UR4, c[0x0][0x888] ;  /* 0x00011100ff0477ac */ /* 0x000ea20008000a00 */
[----:B------:R-:W3:Y:S01]  /*4c70*/  LDC.64 R12, c[0x0][0x348] ;  /* 0x0000d200ff0c7b82 */ /* 0x000ee20000000a00 */
[----:B------:R-:W-:Y:S02]  /*4c80*/  HFMA2 R9, -RZ, RZ, 0, 0 ;  /* 0x00000000ff097431 */ /* 0x000fe400000001ff */
[----:B------:R-:W-:Y:S01]  /*4c90*/  IMAD.MOV.U32 R11, RZ, RZ, 0x1 ;  /* 0x00000001ff0b7424 */ /* 0x000fe200078e00ff */
[----:B------:R-:W4:Y:S01]  /*4ca0*/  LDCU UR33, c[0x0][0x370] ;  /* 0x00006e00ff2177ac */ /* 0x000f220008000800 */
[----:B------:R-:W-:Y:S01]  /*4cb0*/  IMAD.MOV.U32 R10, RZ, RZ, RZ ;  /* 0x000000ffff0a7224 */ /* 0x000fe200078e00ff */
[----:B------:R-:W-:Y:S01]  /*4cc0*/  MOV R8, 0x1000 ;  /* 0x0000100000087802 */ /* 0x000fe20000000f00 */
[----:B------:R-:W4:Y:S01]  /*4cd0*/  LDCU.128 UR28, c[0x0][0xb10] ;  /* 0x00016200ff1c77ac */ /* 0x000f220008000c00 */
[----:B------:R-:W1:Y:S01]  /*4ce0*/  LDCU UR32, c[0x0][0x374] ;  /* 0x00006e80ff2077ac */ /* 0x000e620008000800 */
[----:B------:R-:W1:Y:S01]  /*4cf0*/  LDCU.64 UR26, c[0x0][0x890] ;  /* 0x00011200ff1a77ac */ /* 0x000e620008000a00 */
[----:B--2---:R-:W-:Y:S01]  /*4d00*/  UISETP.NE.U32.AND UP0, UPT, UR4, URZ, UPT ;  /* 0x000000ff0400728c */ /* 0x004fe2000bf05070 */
[----:B------:R-:W2:Y:S01]  /*4d10*/  LDCU UR16, c[0x0][0xb0c] ;  /* 0x00016180ff1077ac */ /* 0x000ea20008000800 */
[----:B------:R-:W3:Y:S01]  /*4d20*/  LDCU UR38, c[0x0][0xb20] ;  /* 0x00016400ff2677ac */ /* 0x000ee20008000800 */
[----:B------:R-:W3:Y:S01]  /*4d30*/  LDCU UR4, c[0x0][0xb30] ;  /* 0x00016600ff0477ac */ /* 0x000ee20008000800 */
[----:B------:R-:W-:Y:S01]  /*4d40*/  UMOV UR17, 0x400 ;  /* 0x0000040000117882 */ /* 0x000fe20000000000 */
[----:B----4-:R-:W-:-:S02]  /*4d50*/  UIMAD.WIDE.U32 UR6, UR33, UR28, URZ ;  /* 0x0000001c210672a5 */ /* 0x010fc4000f8e00ff */
[----:B-1----:R-:W-:Y:S02]  /*4d60*/  UIMAD.WIDE.U32 UR8, UR32, UR31, URZ ;  /* 0x0000001f200872a5 */ /* 0x002fe4000f8e00ff */
[----:B------:R-:W-:Y:S02]  /*4d70*/  ULEA UR17, UR48, UR17, 0x18 ;  /* 0x0000001130117291 */ /* 0x000fe4000f8ec0ff */
[----:B------:R-:W-:Y:S02]  /*4d80*/  UISETP.NE.AND.EX UP5, UPT, UR5, URZ, UPT, UP0 ;  /* 0x000000ff0500728c */ /* 0x000fe4000bfa5300 */
[----:B------:R-:W-:Y:S02]  /*4d90*/  UISETP.NE.U32.AND UP6, UPT, UR26, URZ, UPT ;  /* 0x000000ff1a00728c */ /* 0x000fe4000bfc5070 */
[----:B------:R-:W-:Y:S02]  /*4da0*/  UIADD3 UR5, UPT, UPT, UR17, 0x1b0, URZ ;  /* 0x000001b011057890 */ /* 0x000fe4000fffe0ff */
[----:B------:R-:W-:Y:S01]  /*4db0*/  UISETP.NE.AND UP0, UPT, UR42, 0x1, UPT ;  /* 0x000000012a00788c */ /* 0x000fe2000bf05270 */
[----:B------:R-:W-:Y:S01]  /*4dc0*/  UMOV UR35, UR7 ;  /* 0x0000000700237c82 */ /* 0x000fe20008000000 */
[----:B------:R-:W-:Y:S01]  /*4dd0*/  UMOV UR34, UR9 ;  /* 0x0000000900227c82 */ /* 0x000fe20008000000 */
[----:B------:R-:W-:-:S02]  /*4de0*/  USEL UR37, URZ, 0x1, UP4 ;  /* 0x00000001ff257887 */ /* 0x000fc4000a000000 */
[----:B--2---:R-:W-:Y:S02]  /*4df0*/  UISETP.NE.AND UP0, UPT, UR16, 0x1, UPT ;  /* 0x000000011000788c */ /* 0x004fe4000bf05270 */
[----:B------:R-:W-:Y:S02]  /*4e00*/  UPLOP3.LUT UP4, UPT, UPT, UPT, UPT, 0x40, 0x4 ;  /* 0x000000000004789c */ /* 0x000fe40003f8e870 */
[----:B------:R-:W-:Y:S01]  /*4e10*/  UISETP.GE.AND UP2, UPT, UR42, 0x1, UPT ;  /* 0x000000012a00788c */ /* 0x000fe2000bf46270 */
[----:B------:R-:W1:Y:S01]  /*4e20*/  LDCU.64 UR14, c[0x0][0xb28] ;  /* 0x00016500ff0e77ac */ /* 0x000e620008000a00 */
[----:B------:R-:W-:Y:S02]  /*4e30*/  UISETP.NE.AND.EX UP6, UPT, UR27, URZ, UPT, UP6 ;  /* 0x000000ff1b00728c */ /* 0x000fe4000bfc5360 */
[----:B------:R-:W-:Y:S02]  /*4e40*/  UPRMT UR48, UR48, 0x654, UR5 ;  /* 0x0000065430307896 */ /* 0x000fe40008000005 */
[----:B------:R-:W-:-:S02]  /*4e50*/  USHF.R.U32.HI UR35, URZ, UR29, UR35 ;  /* 0x0000001dff237299 */ /* 0x000fc40008011623 */
[----:B---3--:R-:W-:Y:S02]  /*4e60*/  USHF.R.U32.HI UR34, URZ, UR38, UR34 ;  /* 0x00000026ff227299 */ /* 0x008fe40008011622 */
[----:B------:R-:W-:Y:S02]  /*4e70*/  UISETP.NE.AND UP0, UPT, UR30, 0x1, UPT ;  /* 0x000000011e00788c */ /* 0x000fe4000bf05270 */
[----:B------:R-:W-:-:S11]  /*4e80*/  UISETP.NE.AND UP3, UPT, UR4, 0x1, UPT ;  /* 0x000000010400788c */ /* 0x000fd6000bf65270 */
.L_x_106:
[C---:B------:R-:W-:Y:S02]  /*4e90*/  LEA R3, R10.reuse, UR17, 0x3 ;  /* 0x000000110a037c11 */ /* 0x040fe4000f8e18ff */
[----:B------:R-:W-:Y:S02]  /*4ea0*/  SHF.L.U32 R0, R9, 0x1f, RZ ;  /* 0x0000001f09007819 */ /* 0x000fe400000006ff */
[----:B------:R-:W-:Y:S02]  /*4eb0*/  LEA R4, R10, UR17, 0x4 ;  /* 0x000000110a047c11 */ /* 0x000fe4000f8e20ff */
[----:B--2---:R-:W2:Y:S02]  /*4ec0*/  SYNCS.PHASECHK.TRANS64.TRYWAIT P0, [R3+URZ+0x1d0], R0 ;  /* 0x0001d000030075a7 */ /* 0x004ea400080011ff */
[----:B--2---:R-:W-:Y:S05]  /*4ed0*/  @!P0 BRA `(.L_x_99) ;  /* 0x0000003400f88947 */ /* 0x004fea0003800000 */
.L_x_199:
[----:B------:R-:W3:Y:S01]  /*4ee0*/  LDS.128 R4, [R4+0x260] ;  /* 0x0002600004047984 */ /* 0x000ee20000000c00 */
[----:B------:R-:W-:Y:S01]  /*4ef0*/  UISETP.GE.AND UP0, UPT, UR42, 0x1, UPT ;  /* 0x000000012a00788c */ /* 0x000fe2000bf06270 */
[----:B------:R-:W-:Y:S01]  /*4f00*/  @!PT LDS RZ, [RZ] ;  /* 0x00000000fffff984 */ /* 0x000fe20000000800 */
[----:B------:R-:W-:Y:S01]  /*4f10*/  @!PT LDS RZ, [RZ] ;  /* 0x00000000fffff984 */ /* 0x000fe20000000800 */
[----:B------:R-:W-:Y:S01]  /*4f20*/  @!PT LDS RZ, [RZ] ;  /* 0x00000000fffff984 */ /* 0x000fe20000000800 */
[----:B------:R-:W-:Y:S01]  /*4f30*/  @!PT LDS RZ, [RZ] ;  /* 0x00000000fffff984 */ /* 0x000fe20000000800 */
[----:B------:R4:W-:Y:S06]  /*4f40*/  MEMBAR.ALL.CTA ;  /* 0x0000000000007992 */ /* 0x0009ec0000008000 */
[----:B----4-:R-:W4:Y:S01]  /*4f50*/  FENCE.VIEW.ASYNC.S ;  /* 0x00000000000073c6 */ /* 0x010f220000000000 */
[----:B---3--:R-:W-:Y:S11]  /*4f60*/  LOP3.LUT P0, RZ, R6, 0x1, RZ, 0xc0, !PT ;  /* 0x0000000106ff7812 */ /* 0x008ff6000780c0ff */
[----:B------:R-:W-:Y:S02]  /*4f70*/  @!UPT UIADD3 URZ, UPT, UPT, URZ, URZ, URZ ;  /* 0x000000fffffff290 */ /* 0x000fe4000fffe0ff */
[----:B----4-:R-:W-:Y:S01]  /*4f80*/  VOTEU.ANY UP2, P0 ;  /* 0x0000000000ff7886 */ /* 0x010fe20000040100 */
[----:B------:R-:W-:Y:S11]  /*4f90*/  PLOP3.LUT P0, PT, PT, PT, UP2, 0x80, 0x8 ;  /* 0x000000000008781c */ /* 0x000ff60003f0f028 */
[----:B------:R-:W-:Y:S02]  /*4fa0*/  @!UPT UIADD3 URZ, UPT, UPT, URZ, URZ, URZ ;  /* 0x000000fffffff290 */ /* 0x000fe4000fffe0ff */
[----:B--2---:R-:W-:Y:S02]  /*4fb0*/  @P0 SHF.R.U32.HI R0, RZ, 0x10, R5 ;  /* 0x00000010ff000819 */ /* 0x004fe40000011605 */
[----:B------:R-:W-:Y:S02]  /*4fc0*/  @P0 MOV R2, R4 ;  /* 0x0000000400020202 */ /* 0x000fe40000000f00 */
[----:B------:R-:W-:Y:S01]  /*4fd0*/  @P0 R2UR UR4, R0 ;  /* 0x00000000000402ca */ /* 0x000fe200000e0000 */
[----:B------:R-:W-:Y:S01]  /*4fe0*/  VIADD R0, R3, 0x1e0 ;  /* 0x000001e003007836 */ /* 0x000fe20000000000 */
[----:B------:R-:W-:Y:S02]  /*4ff0*/  @P0 LOP3.LUT R4, R5, 0xffff, RZ, 0xc0, !PT ;  /* 0x0000ffff05040812 */ /* 0x000fe400078ec0ff */
[----:B------:R-:W-:Y:S02]  /*5000*/  @P0 R2UR UR6, R2 ;  /* 0x00000000020602ca */ /* 0x000fe400000e0000 */
[----:B------:R-:W-:Y:S02]  /*5010*/  PRMT R0, RZ, 0x654, R0 ;  /* 0x00000654ff007816 */ /* 0x000fe40000000000 */
[----:B------:R-:W-:Y:S02]  /*5020*/  @P0 R2UR UR5, R4 ;  /* 0x00000000040502ca */ /* 0x000fe400000e0000 */
[----:B------:R2:W-:Y:S03]  /*5030*/  SYNCS.ARRIVE.TRANS64.RED.A1T0 RZ, [R0+URZ], RZ ;  /* 0x000000ff00ff79a7 */ /* 0x0005e600081004ff */
[----:B------:R-:W-:Y:S04]  /*5040*/  @UP2 UMOV UR25, UR4 ;  /* 0x0000000400192c82 */ /* 0x000fe80008000000 */
[----:B------:R-:W-:Y:S04]  /*5050*/  @UP2 UMOV UR13, UR6 ;  /* 0x00000006000d2c82 */ /* 0x000fe80008000000 */
[----:B------:R-:W-:Y:S01]  /*5060*/  @UP2 UMOV UR7, UR5 ;  /* 0x0000000500072c82 */ /* 0x000fe20008000000 */
[----:B------:R-:W-:Y:S05]  /*5070*/  BRA.U !UP0, `(.L_x_100) ;  /* 0x0000000108c07547 */ /* 0x000fea000b800000 */
[----:B------:R-:W-:Y:S02]  /*5080*/  UIMAD.WIDE.U32 UR10, UR7, UR31, URZ ;  /* 0x0000001f070a72a5 */ /* 0x000fe4000f8e00ff */
[----:B------:R-:W-:Y:S02]  /*5090*/  UP2UR UR12, UPR, URZ, 0x4 ;  /* 0x00000004ff0c7883 */ /* 0x000fe40008000000 */
[----:B------:R-:W-:Y:S02]  /*50a0*/  UISETP.NE.AND UP2, UPT, UR30, 0x1, UPT ;  /* 0x000000011e00788c */ /* 0x000fe4000bf45270 */
[----:B------:R-:W-:Y:S02]  /*50b0*/  UIMAD.WIDE.U32 UR18, UR13, UR28, URZ ;  /* 0x0000001c0d1272a5 */ /* 0x000fe4000f8e00ff */
[----:B------:R-:W-:Y:S02]  /*50c0*/  USEL UR4, UR32, UR34, !UP2 ;  /* 0x0000002220047287 */ /* 0x000fe4000d000000 */
[----:B------:R-:W-:Y:S02]  /*50d0*/  UISETP.NE.AND UP0, UPT, UR16, 0x1, UPT ;  /* 0x000000011000788c */ /* 0x000fe4000bf05270 */
[----:B------:R-:W-:Y:S02]  /*50e0*/  UP2UR UR24, UPR, URZ, 0x2 ;  /* 0x00000002ff187883 */ /* 0x000fe40008000000 */
[----:B------:R-:W-:Y:S02]  /*50f0*/  UISETP.NE.AND UP1, UPT, UR42, 0x1, UPT ;  /* 0x000000012a00788c */ /* 0x000fe4000bf25270 */
[----:B-1----:R-:W-:Y:S02]  /*5100*/  UIMAD.WIDE.U32 UR20, UR4, UR14, URZ ;  /* 0x0000000e041472a5 */ /* 0x002fe4000f8e00ff */
[----:B------:R-:W-:Y:S01]  /*5110*/  USEL UR8, UR33, UR35, !UP0 ;  /* 0x0000002321087287 */ /* 0x000fe2000c000000 */
[----:B------:R-:W-:Y:S02]  /*5120*/  UMOV UR5, UR11 ;  /* 0x0000000b00057c82 */ /* 0x000fe40008000000 */
[----:B------:R-:W-:Y:S02]  /*5130*/  USHF.R.U32.HI UR6, URZ, UR38, UR5 ;  /* 0x00000026ff067299 */ /* 0x000fe40008011605 */
[----:B------:R-:W-:Y:S02]  /*5140*/  UIMAD.WIDE.U32 UR22, UR8, UR14, URZ ;  /* 0x0000000e081672a5 */ /* 0x000fe4000f8e00ff */
[----:B------:R-:W-:Y:S02]  /*5150*/  USEL UR6, UR7, UR6, !UP2 ;  /* 0x0000000607067287 */ /* 0x000fe4000d000000 */
[----:B------:R-:W-:Y:S02]  /*5160*/  UISETP.NE.AND UP2, UPT, UR12, URZ, UPT ;  /* 0x000000ff0c00728c */ /* 0x000fe4000bf45270 */
[----:B------:R-:W-:Y:S01]  /*5170*/  UIMAD.WIDE.U32 UR10, UR6, UR14, URZ ;  /* 0x0000000e060a72a5 */ /* 0x000fe2000f8e00ff */
[----:B------:R-:W-:Y:S02]  /*5180*/  UMOV UR5, UR19 ;  /* 0x0000001300057c82 */ /* 0x000fe40008000000 */
[----:B------:R-:W-:Y:S03]  /*5190*/  USHF.R.U32.HI UR9, URZ, UR29, UR5 ;  /* 0x0000001dff097299 */ /* 0x000fe60008011605 */
[----:B------:R-:W-:Y:S02]  /*51a0*/  UMOV UR5, UR21 ;  /* 0x0000001500057c82 */ /* 0x000fe40008000000 */
[----:B------:R-:W-:Y:S03]  /*51b0*/  @UP1 USHF.R.U32.HI UR4, URZ, UR15, UR5 ;  /* 0x0000000fff041299 */ /* 0x000fe60008011605 */
[----:B------:R-:W-:Y:S01]  /*51c0*/  UMOV UR5, UR23 ;  /* 0x0000001700057c82 */ /* 0x000fe20008000000 */
[----:B------:R-:W-:Y:S02]  /*51d0*/  UIMAD UR4, UR42, UR4, URZ ;  /* 0x000000042a0472a4 */ /* 0x000fe4000f8e02ff */
[----:B------:R-:W-:Y:S02]  /*51e0*/  @UP1 USHF.R.U32.HI UR8, URZ, UR15, UR5 ;  /* 0x0000000fff081299 */ /* 0x000fe40008011605 */
[----:B------:R-:W-:Y:S02]  /*51f0*/  USEL UR5, UR13, UR9, !UP0 ;  /* 0x000000090d057287 */ /* 0x000fe4000c000000 */
[----:B------:R-:W-:Y:S02]  /*5200*/  UIMAD UR9, UR42, UR8, URZ ;  /* 0x000000082a0972a4 */ /* 0x000fe4000f8e02ff */
[----:B------:R-:W-:Y:S03]  /*5210*/  UISETP.GE.AND UP0, UPT, UR6, UR4, UPT ;  /* 0x000000040600728c */ /* 0x000fe6000bf06270 */
[----:B------:R-:W-:Y:S01]  /*5220*/  UMOV UR4, UR11 ;  /* 0x0000000b00047c82 */ /* 0x000fe20008000000 */
[----:B------:R-:W-:Y:S02]  /*5230*/  UISETP.GE.OR UP0, UPT, UR5, UR9, UP0 ;  /* 0x000000090500728c */ /* 0x000fe40008706670 */
[----:B------:R-:W-:Y:S02]  /*5240*/  USHF.R.U32.HI UR4, URZ, UR15, UR4 ;  /* 0x0000000fff047299 */ /* 0x000fe40008011604 */
[----:B------:R-:W-:Y:S02]  /*5250*/  UIMAD.WIDE.U32 UR10, UR5, UR14, URZ ;  /* 0x0000000e050a72a5 */ /* 0x000fe4000f8e00ff */
[----:B------:R-:W-:Y:S04]  /*5260*/  USEL UR12, UR6, UR4, !UP1 ;  /* 0x00000004060c7287 */ /* 0x000fe8000c800000 */
[----:B------:R-:W-:Y:S01]  /*5270*/  UIADD3 UR9, UPT, UPT, -UR12, URZ, URZ ;  /* 0x000000ff0c097290 */ /* 0x000fe2000fffe1ff */
[----:B------:R-:W-:Y:S02]  /*5280*/  @!UP0 UMOV UR4, UR11 ;  /* 0x0000000b00048c82 */ /* 0x000fe40008000000 */
[----:B------:R-:W-:Y:S02]  /*5290*/  @!UP0 USHF.R.U32.HI UR4, URZ, UR15, UR4 ;  /* 0x0000000fff048299 */ /* 0x000fe40008011604 */
[----:B------:R-:W-:Y:S02]  /*52a0*/  UIMAD UR9, UR42, UR9, UR6 ;  /* 0x000000092a0972a4 */ /* 0x000fe4000f8e0206 */
[----:B------:R-:W-:Y:S02]  /*52b0*/  @!UP0 USEL UR4, UR5, UR4, !UP1 ;  /* 0x0000000405048287 */ /* 0x000fe4000c800000 */
[----:B------:R-:W-:Y:S02]  /*52c0*/  UISETP.NE.AND UP1, UPT, UR24, URZ, UPT ;  /* 0x000000ff1800728c */ /* 0x000fe4000bf25270 */
[----:B------:R-:W-:Y:S02]  /*52d0*/  @!UP0 UIMAD UR9, UR8, UR9, UR4 ;  /* 0x00000009080982a4 */ /* 0x000fe4000f8e0204 */
[----:B------:R-:W-:Y:S02]  /*52e0*/  @!UP0 UIADD3 UR10, UPT, UPT, UR12, -UR4, URZ ;  /* 0x800000040c0a8290 */ /* 0x000fe4000fffe0ff */
[----:B------:R-:W-:Y:S02]  /*52f0*/  UIADD3 UR4, UPT, UPT, -UR5, URZ, URZ ;  /* 0x000000ff05047290 */ /* 0x000fe4000fffe1ff */
[----:B------:R-:W-:Y:S02]  /*5300*/  UIADD3 UR8, UPT, UPT, -UR6, URZ, URZ ;  /* 0x000000ff06087290 */ /* 0x000fe4000fffe1ff */
[----:B------:R-:W-:Y:S02]  /*5310*/  @!UP0 UIMAD UR6, UR10, UR42, UR5 ;  /* 0x0000002a0a0682a4 */ /* 0x000fe4000f8e0205 */
[----:B------:R-:W-:Y:S02]  /*5320*/  UIMAD UR13, UR16, UR4, UR13 ;  /* 0x00000004100d72a4 */ /* 0x000fe4000f8e020d */
[----:B------:R-:W-:Y:S01]  /*5330*/  UIMAD UR7, UR30, UR8, UR7 ;  /* 0x000000081e0772a4 */ /* 0x000fe2000f8e0207 */
[----:B------:R-:W-:Y:S02]  /*5340*/  @!UP0 UMOV UR5, UR9 ;  /* 0x0000000900058c82 */ /* 0x000fe40008000000 */
[----:B------:R-:W-:Y:S02]  /*5350*/  UIMAD UR13, UR5, UR16, UR13 ;  /* 0x00000010050d72a4 */ /* 0x000fe4000f8e020d */
[----:B------:R-:W-:Y:S11]  /*5360*/  UIMAD UR7, UR6, UR30, UR7 ;  /* 0x0000001e060772a4 */ /* 0x000ff6000f8e0207 */
[----:B------:R-:W-:Y:S01]  /*5370*/  @!UPT UIADD3 URZ, UPT, UPT, URZ, URZ, URZ ;  /* 0x000000fffffff290 */ /* 0x000fe2000fffe0ff */
.L_x_100:
[----:B------:R-:W3:Y:S01]  /*5380*/  @!UP3 LDCU.128 UR20, c[0x0][0xb10] ;  /* 0x00016200ff14b7ac */ /* 0x000ee20008000c00 */
[----:B------:R-:W-:Y:S02]  /*5390*/  ISETP.NE.U32.AND P0, PT, RZ, UR26, PT ;  /* 0x0000001aff007c0c */ /* 0x000fe4000bf05070 */
[----:B------:R-:W-:Y:S02]  /*53a0*/  SHF.L.U32 R2, R11, 0x1f, RZ ;  /* 0x0000001f0b027819 */ /* 0x000fe400000006ff */
[----:B------:R-:W-:Y:S01]  /*53b0*/  ISETP.NE.AND.EX P0, PT, RZ, UR27, PT, P0 ;  /* 0x0000001bff007c0c */ /* 0x000fe2000bf05300 */
[----:B------:R-:W4:Y:S01]  /*53c0*/  @!UP3 LDCU UR5, c[0x0][0xb0c] ;  /* 0x00016180ff05b7ac */ /* 0x000f220008000800 */
[----:B---3--:R-:W-:Y:S07]  /*53d0*/  UIMAD.WIDE.U32 UR8, UR13, UR20, URZ ;  /* 0x000000140d0872a5 */ /* 0x008fee000f8e00ff */
[----:B------:R-:W-:Y:S01]  /*53e0*/  @!UP3 UMOV UR4, UR9 ;  /* 0x000000090004bc82 */ /* 0x000fe20008000000 */
[----:B----4-:R-:W-:Y:S02]  /*53f0*/  @!UP3 UISETP.NE.AND UP0, UPT, UR5, 0x1, UPT ;  /* 0x000000010500b88c */ /* 0x010fe4000bf05270 */
[----:B------:R-:W-:Y:S02]  /*5400*/  @!UP3 USHF.R.U32.HI UR4, URZ, UR21, UR4 ;  /* 0x00000015ff04b299 */ /* 0x000fe40008011604 */
[----:B------:R-:W-:Y:S02]  /*5410*/  UIMAD.WIDE.U32 UR8, UR7, UR23, URZ ;  /* 0x00000017070872a5 */ /* 0x000fe4000f8e00ff */
[----:B------:R-:W-:Y:S02]  /*5420*/  @!UP3 USEL UR10, UR13, UR4, !UP0 ;  /* 0x000000040d0ab287 */ /* 0x000fe4000c000000 */
[----:B------:R-:W-:Y:S03]  /*5430*/  @!UP3 UISETP.NE.AND UP0, UPT, UR22, 0x1, UPT ;  /* 0x000000011600b88c */ /* 0x000fe6000bf05270 */
[----:B------:R-:W-:Y:S02]  /*5440*/  @!UP3 UMOV UR6, UR9 ;  /* 0x000000090006bc82 */ /* 0x000fe40008000000 */
[----:B------:R-:W3:Y:S02]  /*5450*/  @!UP3 LDCU UR4, c[0x0][0xb20] ;  /* 0x00016400ff04b7ac */ /* 0x000ee40008000800 */
[----:B---3--:R-:W-:Y:S04]  /*5460*/  @!UP3 USHF.R.U32.HI UR6, URZ, UR4, UR6 ;  /* 0x00000004ff06b299 */ /* 0x008fe80008011606 */
[----:B------:R-:W-:Y:S04]  /*5470*/  @!UP3 USEL UR6, UR7, UR6, !UP0 ;  /* 0x000000060706b287 */ /* 0x000fe8000c000000 */
[----:B------:R-:W-:Y:S02]  /*5480*/  @!UP3 UIADD3 UR4, UPT, UPT, -UR10, UR6, URZ ;  /* 0x000000060a04b290 */ /* 0x000fe4000fffe1ff */
[----:B------:R-:W-:Y:S02]  /*5490*/  @!UP3 UIADD3 UR6, UPT, UPT, UR10, -UR6, URZ ;  /* 0x800000060a06b290 */ /* 0x000fe4000fffe0ff */
[----:B------:R-:W-:Y:S02]  /*54a0*/  @!UP3 UIMAD UR13, UR4, UR5, UR13 ;  /* 0x00000005040db2a4 */ /* 0x000fe4000f8e020d */
[----:B------:R-:W-:Y:S01]  /*54b0*/  @!UP3 UIMAD UR7, UR6, UR22, UR7 ;  /* 0x000000160607b2a4 */ /* 0x000fe2000f8e0207 */
[----:B------:R-:W-:Y:S11]  /*54c0*/  BRA.U UP4, `(.L_x_101) ;  /* 0x0000000104107547 */ /* 0x000ff6000b800000 */
[----:B------:R-:W-:Y:S04]  /*54d0*/  MOV R3, UR37 ;  /* 0x0000002500037c02 */ /* 0x000fe80008000f00 */
[----:B------:R-:W-:Y:S04]  /*54e0*/  SHF.L.U32 R3, R3, 0x1f, RZ ;  /* 0x0000001f03037819 */ /* 0x000fe800000006ff */
[----:B------:R-:W3:Y:S02]  /*54f0*/  SYNCS.PHASECHK.TRANS64.TRYWAIT P1, [UR17+0x1c8], R3 ;  /* 0x0001c803ff0075a7 */ /* 0x000ee40008021111 */
[----:B---3--:R-:W-:Y:S05]  /*5500*/  @!P1 BRA `(.L_x_102) ;  /* 0x0000003000809947 */ /* 0x008fea0003800000 */
.L_x_101:
[----:B------:R-:W-:Y:S05]  /*5510*/  BRA.U !UP6, `(.L_x_103) ;  /* 0x000000010e387547 */ /* 0x000fea000b800000 */
[----:B------:R-:W-:Y:S01]  /*5520*/  UPLOP3.LUT UP1, UPT, UPT, UPT, UP5, 0x80, 0x8 ;  /* 0x000000000008789c */ /* 0x000fe20003f2f050 */
[----:B--2---:R-:W-:Y:S01]  /*5530*/  HFMA2 R0, -RZ, RZ, 0, 5.9604644775390625e-08 ;  /* 0x00000001ff007431 */ /* 0x004fe200000001ff */
[----:B------:R-:W2:Y:S01]  /*5540*/  LDCU.64 UR8, c[0x0][0x358] ;  /* 0x00006b00ff0877ac */ /* 0x000ea20008000a00 */
[----:B------:R-:W-:Y:S03]  /*5550*/  IMAD.MOV.U32 R80, RZ, RZ, 0x1 ;  /* 0x00000001ff507424 */ /* 0x000fe600078e00ff */
[----:B------:R-:W-:Y:S05]  /*5560*/  PLOP3.LUT P1, PT, PT, PT, UP1, 0x80, 0x8 ;  /* 0x000000000008781c */ /* 0x000fea0003f2f018 */
[----:B------:R-:W3:Y:S01]  /*5570*/  @UP1 LDCU.64 UR4, c[0x0][0x888] ;  /* 0x00011100ff0417ac */ /* 0x000ee20008000a00 */
[----:B------:R-:W-:Y:S07]  /*5580*/  @UP1 UIMAD UR6, UR36, UR26, URZ ;  /* 0x0000001a240612a4 */ /* 0x000fee000f8e02ff */
[----:B------:R-:W-:Y:S01]  /*5590*/  @!P1 PRMT R80, R0, 0x7610, R80 ;  /* 0x0000761000509816 */ /* 0x000fe20000000050 */
[----:B---3--:R-:W-:Y:S06]  /*55a0*/  @UP1 UIMAD.WIDE UR4, UR6, 0x4, UR4 ;  /* 0x00000004060418a5 */ /* 0x008fec000f8e0204 */
[----:B------:R-:W-:Y:S01]  /*55b0*/  IMAD.U32 R4, RZ, RZ, UR4 ;  /* 0x00000004ff047e24 */ /* 0x000fe2000f8e00ff */
[----:B------:R-:W-:Y:S04]  /*55c0*/  MOV R5, UR5 ;  /* 0x0000000500057c02 */ /* 0x000fe80008000f00 */
[----:B------:R-:W3:Y:S01]  /*55d0*/  @!UP1 LDCU UR4, c[0x0][0x880] ;  /* 0x00011000ff0497ac */ /* 0x000ee20008000800 */
[----:B--2--5:R4:W5:Y:S02]  /*55e0*/  @P1 LDG.E R39, desc[UR8][R4.64] ;  /* 0x0000000804271981 */ /* 0x024964000c1e1900 */
[----:B---34-:R-:W-:Y:S07]  /*55f0*/  @!P1 IMAD.U32 R39, RZ, RZ, UR4 ;  /* 0x00000004ff279e24 */ /* 0x018fee000f8e00ff */
.L_x_103:
[----:B-----5:R-:W-:Y:S01]  /*5600*/  @!P0 ISETP.EQ.AND P2, PT, R39, RZ, PT ;  /* 0x000000ff2700820c */ /* 0x020fe20003f42270 */
[----:B------:R-:W-:Y:S01]  /*5610*/  @!UPT UIADD3 URZ, UPT, UPT, URZ, URZ, URZ ;  /* 0x000000fffffff290 */ /* 0x000fe2000fffe0ff */
[----:B------:R-:W-:Y:S11]  /*5620*/  @!P0 BRA `(.L_x_104) ;  /* 0x0000000000148947 */ /* 0x000ff60003800000 */
[----:B------:R-:W-:Y:S02]  /*5630*/  LOP3.LUT P0, RZ, R80, 0xff, RZ, 0xc0, !PT ;  /* 0x000000ff50ff7812 */ /* 0x000fe4000780c0ff */
[----:B------:R-:W-:Y:S04]  /*5640*/  PLOP3.LUT P2, PT, PT, PT, UP1, 0x80, 0x8 ;  /* 0x000000000008781c */ /* 0x000fe80003f4f018 */
[----:B------:R-:W-:Y:S07]  /*5650*/  PLOP3.LUT P2, PT, P2, PT, PT, 0x8, 0x80 ;  /* 0x000000000080781c */ /* 0x000fee000174e170 */
[----:B------:R-:W-:Y:S11]  /*5660*/  @P0 ISETP.EQ.AND P2, PT, R39, RZ, PT ;  /* 0x000000ff2700020c */ /* 0x000ff60003f42270 */
[----:B------:R-:W-:Y:S02]  /*5670*/  @!UPT UIADD3 URZ, UPT, UPT, URZ, URZ, URZ ;  /* 0x000000fffffff290 */ /* 0x000fe4000fffe0ff */
.L_x_104:
[----:B------:R-:W3:Y:S01]  /*5680*/  SYNCS.PHASECHK.TRANS64.TRYWAIT P0, [UR17+0x1b8], R2 ;  /* 0x0001b802ff0075a7 */ /* 0x000ee20008001111 */
[----:B------:R-:W-:Y:S02]  /*5690*/  ELECT P1, URZ, PT ;  /* 0x0000000000ff782f */ /* 0x000fe40003820000 */
[----:B------:R-:W-:Y:S01]  /*56a0*/  IADD3 R10, PT, PT, R10, 0x1, RZ ;  /* 0x000000010a0a7810 */ /* 0x000fe20007ffe0ff */
[----:B---3--:R-:W-:Y:S10]  /*56b0*/  @!P0 BRA `(.L_x_105) ;  /* 0x00000030002c8947 */ /* 0x008ff40003800000 */
.L_x_202:
[----:B------:R-:W-:Y:S01]  /*56c0*/  PLOP3.LUT P1, PT, P2, P1, PT, 0xf2, 0x2f ;  /* 0x00000000002f781c */ /* 0x000fe20001723e72 */
[----:B------:R-:W-:Y:S01]  /*56d0*/  UMOV UR18, 0x0 ;  /* 0x0000000000127882 */ /* 0x000fe20000000000 */
[----:B------:R-:W-:Y:S01]  /*56e0*/  UMOV UR19, 0x10000000 ;  /* 0x1000000000137882 */ /* 0x000fe20000000000 */
[----:B------:R-:W-:Y:S01]  /*56f0*/  UMOV UR12, UR36 ;  /* 0x00000024000c7c82 */ /* 0x000fe20008000000 */
[----:B------:R-:W-:Y:S01]  /*5700*/  LOP3.LUT R11, R11, 0x1, RZ, 0x3c, !PT ;  /* 0x000000010b0b7812 */ /* 0x000fe200078e3cff */
[----:B------:R-:W-:Y:S01]  /*5710*/  UMOV UR36, UR25 ;  /* 0x0000001900247c82 */ /* 0x000fe20008000000 */
[----:B------:R-:W-:Y:S07]  /*5720*/  UPLOP3.LUT UP4, UPT, UPT, UPT, UPT, 0x80, 0x8 ;  /* 0x000000000008789c */ /* 0x000fee0003f8f070 */
[----:B--2---:R-:W-:Y:S01]  /*5730*/  @!P1 IADD3 R2, P0, PT, R12, 0x580, RZ ;  /* 0x000005800c029810 */ /* 0x004fe20007f1e0ff */
[----:B------:R-:W-:Y:S03]  /*5740*/  VOTEU.ALL UP0, P1 ;  /* 0x0000000000ff7886 */ /* 0x000fe60000800000 */
[----:B------:R-:W-:Y:S01]  /*5750*/  @!P1 R2UR UR5, R2 ;  /* 0x00000000020592ca */ /* 0x000fe200000e0000 */
[----:B------:R-:W-:Y:S01]  /*5760*/  @!P1 IMAD.X R0, RZ, RZ, R13, P0 ;  /* 0x000000ffff009224 */ /* 0x000fe200000e060d */
[----:B------:R-:W-:Y:S01]  /*5770*/  @!UP0 USHF.L.U32 UR10, UR45, 0x6, URZ ;  /* 0x000000062d0a8899 */ /* 0x000fe200080006ff */
[----:B------:R-:W-:Y:S01]  /*5780*/  ISETP.NE.AND P0, PT, R10, 0x2, PT ;  /* 0x000000020a00780c */ /* 0x000fe20003f05270 */
[----:B------:R-:W-:Y:S02]  /*5790*/  @!UP0 USHF.L.U32 UR11, UR46, 0x6, URZ ;  /* 0x000000062e0b8899 */ /* 0x000fe400080006ff */
[----:B------:R-:W-:Y:S01]  /*57a0*/  @!P1 R2UR UR4, R0 ;  /* 0x00000000000492ca */ /* 0x000fe200000e0000 */
[----:B------:R-:W-:Y:S01]  /*57b0*/  @!UP0 UIADD3 UR8, UPT, UPT, UR17, 0x400, URZ ;  /* 0x0000040011088890 */ /* 0x000fe2000fffe0ff */
[----:B------:R-:W-:Y:S01]  /*57c0*/  SEL R0, RZ, 0x1, P0 ;  /* 0x00000001ff007807 */ /* 0x000fe20000000000 */
[----:B------:R-:W-:Y:S01]  /*57d0*/  @!UP0 UIADD3 UR9, UPT, UPT, UR17, 0x1b0, URZ ;  /* 0x000001b011098890 */ /* 0x000fe2000fffe0ff */
[----:B------:R-:W-:Y:S01]  /*57e0*/  SEL R10, R10, RZ, P0 ;  /* 0x000000ff0a0a7207 */ /* 0x000fe20000000000 */
[----:B------:R-:W-:Y:S01]  /*57f0*/  VOTEU.ALL UP0, P1 ;  /* 0x0000000000ff7886 */ /* 0x000fe20000800000 */
[----:B------:R-:W-:Y:S01]  /*5800*/  LOP3.LUT R9, R9, R0, RZ, 0x3c, !PT ;  /* 0x0000000009097212 */ /* 0x000fe200078e3cff */
[----:B------:R-:W-:Y:S01]  /*5810*/  IMAD.U32 R2, RZ, RZ, UR5 ;  /* 0x00000005ff027e24 */ /* 0x000fe2000f8e00ff */
[----:B------:R-:W-:Y:S02]  /*5820*/  UIADD3 UR45, UPT, UPT, UR7, UR57, URZ ;  /* 0x00000039072d7290 */ /* 0x000fe4000fffe0ff */
[----:B------:R-:W-:Y:S03]  /*5830*/  UIADD3 UR46, UPT, UPT, UR13, UR60, URZ ;  /* 0x0000003c0d2e7290 */ /* 0x000fe6000fffe0ff */
[----:B------:R-:W-:Y:S01]  /*5840*/  IMAD.U32 R3, RZ, RZ, UR4 ;  /* 0x00000004ff037e24 */ /* 0x000fe2000f8e00ff */
[----:B------:R-:W-:Y:S04]  /*5850*/  @!P1 R2UR UR4, R2 ;  /* 0x00000000020492ca */ /* 0x000fe800000e0000 */
[----:B------:R-:W-:Y:S11]  /*5860*/  @!P1 R2UR UR5, R3 ;  /* 0x00000000030592ca */ /* 0x000ff600000e0000 */
[----:B------:R-:W-:Y:S02]  /*5870*/  @!UPT UIADD3 URZ, UPT, UPT, URZ, URZ, URZ ;  /* 0x000000fffffff290 */ /* 0x000fe4000fffe0ff */
[----:B------:R2:W-:Y:S01]  /*5880*/  @!UP0 UTMALDG.3D [UR8], [UR4], desc[UR18] ;  /* 0x00001208040085b4 */ /* 0x0005e20008011000 */
[----:B------:R2:W-:Y:S01]  /*5890*/  @!P1 SYNCS.ARRIVE.TRANS64.RED.A0TR RZ, [UR17+0x1b0], R8 ;  /* 0x0001b008ffff99a7 */ /* 0x0005e20008300411 */
[----:B------:R-:W-:Y:S01]  /*58a0*/  SYNCS.ARRIVE.TRANS64.RED.A1T0 RZ, [UR48], RZ ;  /* 0x000000ffffff79a7 */ /* 0x000fe20008100430 */
[----:B------:R-:W-:Y:S05]  /*58b0*/  BRA.U UP2, `(.L_x_106) ;  /* 0xfffffff502747547 */ /* 0x000fea000b83ffff */
[----:B------:R-:W-:Y:S07]  /*58c0*/  MOV R0, UR17 ;  /* 0x0000001100007c02 */ /* 0x000fee0008000f00 */
.L_x_107:
[----:B---3--:R-:W-:-:S04]  /*58d0*/  SHF.L.U32 R2, R11, 0x1f, RZ ;  /* 0x0000001f0b027819 */ /* 0x008fc800000006ff */
[----:B------:R3:W4:Y:S03]  /*58e0*/  SYNCS.PHASECHK.TRANS64.TRYWAIT P0, [R0+URZ+0x1b8], R2 ;  /* 0x0001b802000075a7 */ /* 0x00072600080011ff */
[----:B----4-:R-:W-:Y:S05]  /*58f0*/  @!P0 NANOSLEEP.SYNCS 0x989680 ;  /* 0x009896800000895d */ /* 0x010fea0003900000 */
[----:B------:R-:W4:Y:S02]  /*5900*/  @!P0 SYNCS.PHASECHK.TRANS64 P0, [R0+URZ+0x1b8], R2 ;  /* 0x0001b802000085a7 */ /* 0x000f2400080010ff */
[----:B-12-4-:R-:W-:Y:S05]  /*5910*/  @P0 EXIT ;  /* 0x000000000000094d */ /* 0x016fea0003800000 */
[----:B------:R-:W-:Y:S05]  /*5920*/  BRA `(.L_x_107) ;  /* 0xfffffffc00e87947 */ /* 0x000fea000383ffff */
.L_x_98:
[----:B------:R-:W-:-:S06]  /*5930*/  UISETP.GE.AND UP0, UPT, UR18, 0x4, UPT ;  /* 0x000000041200788c */ /* 0x000fcc000bf06270 */
[----:B------:R-:W-:-:S13]  /*5940*/  PLOP3.LUT P0, PT, PT, PT, UP0, 0x80, 0x8 ;  /* 0x000000000008781c */ /* 0x000fda0003f0f008 */
[----:B-1----:R-:W-:Y:S05]  /*5950*/  @!P0 EXIT ;  /* 0x000000000000894d */ /* 0x002fea0003800000 */
[----:B------:R-:W-:Y:S01]  /*5960*/  BAR.SYNC.DEFER_BLOCKING 0x6, 0xa0 ;  /* 0x0182800000007b1d */ /* 0x000fe20000010000 */
[C---:B------:R-:W-:Y:S01]  /*5970*/  IMAD.SHL.U32 R7, R69.reuse, 0x40, RZ ;  /* 0x0000004045077824 */ /* 0x040fe200078e00ff */
[----:B------:R-:W-:Y:S01]  /*5980*/  CS2R R84, SRZ ;  /* 0x0000000000547805 */ /* 0x000fe2000001ff00 */
[C---:B------:R-:W-:Y:S01]  /*5990*/  IMAD.SHL.U32 R4, R69.reuse, 0x20, RZ ;  /* 0x0000002045047824 */ /* 0x040fe200078e00ff */
[----:B------:R-:W-:Y:S01]  /*59a0*/  CS2R R82, SRZ ;  /* 0x0000000000527805 */ /* 0x000fe2000001ff00 */
[----:B------:R-:W-:Y:S01]  /*59b0*/  IMAD.SHL.U32 R5, R69, 0x8, RZ ;  /* 0x0000000845057824 */ /* 0x000fe200078e00ff */
[----:B------:R-:W-:Y:S01]  /*59c0*/  UMOV UR44, 0x400 ;  /* 0x00000400002c7882 */ /* 0x000fe20000000000 */
[----:B------:R-:W-:Y:S01]  /*59d0*/  LOP3.LUT R6, R7, 0x180, RZ, 0xc0, !PT ;  /* 0x0000018007067812 */ /* 0x000fe200078ec0ff */
[----:B------:R-:W-:Y:S01]  /*59e0*/  ULEA UR44, UR48, UR44, 0x18 ;  /* 0x0000002c302c7291 */ /* 0x000fe2000f8ec0ff */
[----:B------:R-:W-:Y:S01]  /*59f0*/  LOP3.LUT R4, R4, 0xc00, RZ, 0xc0, !PT ;  /* 0x00000c0004047812 */ /* 0x000fe200078ec0ff */
[----:B------:R-:W1:Y:S01]  /*5a00*/  LDC.64 R74, c[0x0][0x888] ;  /* 0x00022200ff4a7b82 */ /* 0x000e620000000a00 */
[----:B------:R-:W-:Y:S01]  /*5a10*/  LOP3.LUT R5, R6, 0x30, R5, 0xf8, !PT ;  /* 0x0000003006057812 */ /* 0x000fe200078ef805 */
[C---:B------:R-:W-:Y:S01]  /*5a20*/  IMAD.SHL.U32 R6, R69.reuse, 0x2, RZ ;  /* 0x0000000245067824 */ /* 0x040fe200078e00ff */
[--C-:B------:R-:W-:Y:S01]  /*5a30*/  LOP3.LUT R4, R4, 0x40, R7.reuse, 0xf8, !PT ;  /* 0x0000004004047812 */ /* 0x100fe200078ef807 */
[C---:B------:R-:W-:Y:S01]  /*5a40*/  IMAD.U32 R37, R69.reuse, 0x10000, RZ ;  /* 0x0001000045257824 */ /* 0x040fe200078e00ff */
[----:B------:R-:W-:Y:S01]  /*5a50*/  UIADD3 UR4, UPT, UPT, UR44, 0x1400, URZ ;  /* 0x000014002c047890 */ /* 0x000fe2000fffe0ff */
[----:B------:R-:W-:Y:S01]  /*5a60*/  IMAD.SHL.U32 R78, R69, 0x10, RZ ;  /* 0x00000010454e7824 */ /* 0x000fe200078e00ff */
[----:B------:R-:W-:Y:S01]  /*5a70*/  LOP3.LUT R5, R5, 0x20, R6, 0x78, !PT ;  /* 0x0000002005057812 */ /* 0x000fe200078e7806 */
[----:B------:R-:W2:Y:S01]  /*5a80*/  LDC.64 R76, c[0x0][0x890] ;  /* 0x00022400ff4c7b82 */ /* 0x000ea20000000a00 */
[----:B------:R-:W-:Y:S01]  /*5a90*/  LOP3.LUT R4, R4, 0x200, R7, 0xf8, !PT ;  /* 0x0000020004047812 */ /* 0x000fe200078ef807 */
[----:B------:R-:W-:Y:S01]  /*5aa0*/  IMAD.MOV.U32 R36, RZ, RZ, RZ ;  /* 0x000000ffff247224 */ /* 0x000fe200078e00ff */
[----:B------:R-:W-:Y:S01]  /*5ab0*/  LOP3.LUT R37, R37, 0x600000, RZ, 0xc0, !PT ;  /* 0x0060000025257812 */ /* 0x000fe200078ec0ff */
[----:B------:R-:W-:Y:S01]  /*5ac0*/  IMAD.U32 R86, RZ, RZ, UR4 ;  /* 0x00000004ff567e24 */ /* 0x000fe2000f8e00ff */
[----:B------:R-:W-:Y:S01]  /*5ad0*/  LOP3.LUT R79, R4, R5, RZ, 0xfc, !PT ;  /* 0x00000005044f7212 */ /* 0x000fe200078efcff */
[----:B------:R-:W3:Y:S01]  /*5ae0*/  LDS R0, [UR44+0x280] ;  /* 0x0002802cff007984 */ /* 0x000ee20008000800 */
[----:B------:R-:W-:Y:S01]  /*5af0*/  LOP3.LUT R78, R78, 0x20, RZ, 0xc0, !PT ;  /* 0x000000204e4e7812 */ /* 0x000fe200078ec0ff */
[----:B------:R-:W4:Y:S01]  /*5b00*/  LDC.64 R72, c[0x0][0x8b0] ;  /* 0x00022c00ff487b82 */ /* 0x000f220000000a00 */
[----:B------:R-:W1:Y:S01]  /*5b10*/  LDCU UR50, c[0x0][0x370] ;  /* 0x00006e00ff3277ac */ /* 0x000e620008000800 */
[----:B------:R-:W-:Y:S01]  /*5b20*/  VIADD R4, R79, UR44 ;  /* 0x0000002c4f047c36 */ /* 0x000fe20008000000 */
[----:B------:R-:W1:Y:S04]  /*5b30*/  LDCU.64 UR62, c[0x0][0x348] ;  /* 0x00006900ff3e77ac */ /* 0x000e680008000a00 */
[----:B------:R-:W-:Y:S01]  /*5b40*/  IADD3 R78, PT, PT, -R78, 0x400, R4 ;  /* 0x000004004e4e7810 */ /* 0x000fe20007ffe104 */
[----:B------:R-:W1:Y:S01]  /*5b50*/  LDC.64 R70, c[0x0][0x8a8] ;  /* 0x00022a00ff467b82 */ /* 0x000e620000000a00 */
[----:B------:R-:W1:Y:S01]  /*5b60*/  LDCU UR43, c[0x0][0xb0c] ;  /* 0x00016180ff2b77ac */ /* 0x000e620008000800 */
[----:B------:R-:W1:Y:S01]  /*5b70*/  LDCU UR39, c[0x0][0xb30] ;  /* 0x00016600ff2777ac */ /* 0x000e620008000800 */
[----:B------:R-:W1:Y:S01]  /*5b80*/  LDCU.64 UR58, c[0x0][0x888] ;  /* 0x00011100ff3a77ac */ /* 0x000e620008000a00 */
[----:B------:R-:W1:Y:S01]  /*5b90*/  LDCU.64 UR40, c[0x0][0xb28] ;  /* 0x00016500ff2877ac */ /* 0x000e620008000a00 */
[----:B------:R-:W1:Y:S01]  /*5ba0*/  LDCU.128 UR52, c[0x0][0xb10] ;  /* 0x00016200ff3477ac */ /* 0x000e620008000c00 */
[----:B------:R-:W1:Y:S01]  /*5bb0*/  LDCU UR49, c[0x0][0x374] ;  /* 0x00006e80ff3177ac */ /* 0x000e620008000800 */
[----:B------:R-:W-:Y:S01]  /*5bc0*/  UIADD3 UR56, UPT, UPT, UR44, 0x400, URZ ;  /* 0x000004002c387890 */ /* 0x000fe2000fffe0ff */
[----:B---3--:R-:W-:-:S11]  /*5bd0*/  IMAD.IADD R37, R0, 0x1, R37 ;  /* 0x0000000100257824 */ /* 0x008fd600078e0225 */
.L_x_125:
[----:B------:R-:W-:Y:S02]  /*5be0*/  LEA R3, R82, UR44, 0x3 ;  /* 0x0000002c52037c11 */ /* 0x000fe4000f8e18ff */
[----:B------:R-:W-:Y:S02]  /*5bf0*/  SHF.L.U32 R0, R84, 0x1f, RZ ;  /* 0x0000001f54007819 */ /* 0x000fe400000006ff */
[----:B-1----:R-:W-:Y:S02]  /*5c00*/  LEA R4, R82, UR44, 0x4 ;  /* 0x0000002c52047c11 */ /* 0x002fe4000f8e20ff */
[----:B------:R-:W3:Y:S02]  /*5c10*/  SYNCS.PHASECHK.TRANS64.TRYWAIT P0, [R3+URZ+0x1d0], R0 ;  /* 0x0001d000030075a7 */ /* 0x000ee400080011ff */
[----:B--23--:R-:W-:Y:S05]  /*5c20*/  @!P0 BRA `(.L_x_108) ;  /* 0x0000002800e88947 */ /* 0x00cfea0003800000 */
.L_x_203:
[----:B------:R-:W1:Y:S01]  /*5c30*/  LDS.128 R4, [R4+0x260] ;  /* 0x0002600004047984 */ /* 0x000e620000000c00 */
[----:B------:R-:W-:Y:S01]  /*5c40*/  UISETP.GE.AND UP0, UPT, UR42, 0x1, UPT ;  /* 0x000000012a00788c */ /* 0x000fe2000bf06270 */
[----:B------:R-:W-:Y:S01]  /*5c50*/  @!PT LDS RZ, [RZ] ;  /* 0x00000000fffff984 */ /* 0x000fe20000000800 */
[----:B------:R-:W-:Y:S01]  /*5c60*/  @!PT LDS RZ, [RZ] ;  /* 0x00000000fffff984 */ /* 0x000fe20000000800 */
[----:B------:R-:W-:Y:S01]  /*5c70*/  @!PT LDS RZ, [RZ] ;  /* 0x00000000fffff984 */ /* 0x000fe20000000800 */
[----:B------:R-:W-:Y:S01]  /*5c80*/  @!PT LDS RZ, [RZ] ;  /* 0x00000000fffff984 */ /* 0x000fe20000000800 */
[----:B------:R2:W-:Y:S06]  /*5c90*/  MEMBAR.ALL.CTA ;  /* 0x0000000000007992 */ /* 0x0005ec0000008000 */
[----:B--2---:R-:W2:Y:S01]  /*5ca0*/  FENCE.VIEW.ASYNC.S ;  /* 0x00000000000073c6 */ /* 0x004ea20000000000 */
[----:B-1----:R-:W-:Y:S11]  /*5cb0*/  LOP3.LUT P0, RZ, R6, 0x1, RZ, 0xc0, !PT ;  /* 0x0000000106ff7812 */ /* 0x002ff6000780c0ff */
[----:B------:R-:W-:Y:S02]  /*5cc0*/  @!UPT UIADD3 URZ, UPT, UPT, URZ, URZ, URZ ;  /* 0x000000fffffff290 */ /* 0x000fe4000fffe0ff */
[----:B--2---:R-:W-:Y:S01]  /*5cd0*/  VOTEU.ANY UP1, P0 ;  /* 0x0000000000ff7886 */ /* 0x004fe20000020100 */
[----:B------:R-:W-:Y:S01]  /*5ce0*/  PLOP3.LUT P0, PT, PT, PT, UP1, 0x80, 0x8 ;  /* 0x000000000008781c */ /* 0x000fe20003f0f018 */
[----:B------:R-:W-:Y:S11]  /*5cf0*/  UP2UR UR47, UPR, URZ, 0x2 ;  /* 0x00000002ff2f7883 */ /* 0x000ff60008000000 */
[----:B------:R-:W-:Y:S01]  /*5d00*/  @!UPT UIADD3 URZ, UPT, UPT, URZ, URZ, URZ ;  /* 0x000000fffffff290 */ /* 0x000fe2000fffe0ff */
[----:B---3--:R-:W-:Y:S02]  /*5d10*/  @P0 SHF.R.U32.HI R0, RZ, 0x10, R5 ;  /* 0x00000010ff000819 */ /* 0x008fe40000011605 */
        /* <DEDUP_REMOVED lines=12> */
[----:B------:R-:W2:Y:S01]  /*5de0*/  LDCU UR12, c[0x0][0xb20] ;  /* 0x00016400ff0c77ac */ /* 0x000ea20008000800 */
[----:B------:R-:W-:Y:S02]  /*5df0*/  UIMAD.WIDE.U32 UR4, UR49, UR55, URZ ;  /* 0x00000037310472a5 */ /* 0x000fe4000f8e00ff */
[----:B------:R-:W-:Y:S02]  /*5e00*/  UIMAD.WIDE.U32 UR6, UR50, UR52, URZ ;  /* 0x00000034320672a5 */ /* 0x000fe4000f8e00ff */
[----:B------:R-:W-:Y:S02]  /*5e10*/  UISETP.NE.AND UP0, UPT, UR54, 0x1, UPT ;  /* 0x000000013600788c */ /* 0x000fe4000bf05270 */
[----:B------:R-:W-:Y:S02]  /*5e20*/  UIMAD.WIDE.U32 UR8, UR37, UR55, URZ ;  /* 0x00000037250872a5 */ /* 0x000fe4000f8e00ff */
[----:B------:R-:W-:Y:S02]  /*5e30*/  UIMAD.WIDE.U32 UR10, UR38, UR52, URZ ;  /* 0x00000034260a72a5 */ /* 0x000fe4000f8e00ff */
[----:B------:R-:W-:Y:S02]  /*5e40*/  UISETP.NE.AND UP1, UPT, UR43, 0x1, UPT ;  /* 0x000000012b00788c */ /* 0x000fe4000bf25270 */
[----:B------:R-:W-:Y:S01]  /*5e50*/  UISETP.NE.AND UP2, UPT, UR42, 0x1, UPT ;  /* 0x000000012a00788c */ /* 0x000fe2000bf45270 */
[----:B------:R-:W-:Y:S02]  /*5e60*/  UMOV UR4, UR5 ;  /* 0x0000000500047c82 */ /* 0x000fe40008000000 */
[----:B--2---:R-:W-:Y:S03]  /*5e70*/  USHF.R.U32.HI UR5, URZ, UR12, UR4 ;  /* 0x0000000cff057299 */ /* 0x004fe60008011604 */
[----:B------:R-:W-:Y:S02]  /*5e80*/  UMOV UR4, UR7 ;  /* 0x0000000700047c82 */ /* 0x000fe40008000000 */
[----:B------:R-:W-:Y:S02]  /*5e90*/  USHF.R.U32.HI UR7, URZ, UR53, UR4 ;  /* 0x00000035ff077299 */ /* 0x000fe40008011604 */
[----:B------:R-:W-:Y:S02]  /*5ea0*/  USEL UR4, UR49, UR5, !UP0 ;  /* 0x0000000531047287 */ /* 0x000fe4000c000000 */
[----:B------:R-:W-:Y:S01]  /*5eb0*/  USEL UR7, UR50, UR7, !UP1 ;  /* 0x0000000732077287 */ /* 0x000fe2000c800000 */
[----:B------:R-:W-:Y:S01]  /*5ec0*/  UMOV UR5, UR9 ;  /* 0x0000000900057c82 */ /* 0x000fe20008000000 */
[----:B------:R-:W-:Y:S02]  /*5ed0*/  UIMAD.WIDE.U32 UR8, UR4, UR40, URZ ;  /* 0x00000028040872a5 */ /* 0x000fe4000f8e00ff */
[----:B------:R-:W-:Y:S03]  /*5ee0*/  USHF.R.U32.HI UR6, URZ, UR12, UR5 ;  /* 0x0000000cff067299 */ /* 0x000fe60008011605 */
[----:B------:R-:W-:Y:S01]  /*5ef0*/  UMOV UR5, UR11 ;  /* 0x0000000b00057c82 */ /* 0x000fe20008000000 */
[----:B------:R-:W-:Y:S02]  /*5f00*/  UIMAD.WIDE.U32 UR10, UR7, UR40, URZ ;  /* 0x00000028070a72a5 */ /* 0x000fe4000f8e00ff */
[----:B------:R-:W-:Y:S02]  /*5f10*/  USHF.R.U32.HI UR12, URZ, UR53, UR5 ;  /* 0x00000035ff0c7299 */ /* 0x000fe40008011605 */
[----:B------:R-:W-:Y:S01]  /*5f20*/  USEL UR6, UR37, UR6, !UP0 ;  /* 0x0000000625067287 */ /* 0x000fe2000c000000 */
[----:B------:R-:W-:Y:S02]  /*5f30*/  UMOV UR5, UR9 ;  /* 0x0000000900057c82 */ /* 0x000fe40008000000 */
[----:B------:R-:W-:Y:S01]  /*5f40*/  UMOV UR10, UR11 ;  /* 0x0000000b000a7c82 */ /* 0x000fe20008000000 */
[----:B------:R-:W-:Y:S02]  /*5f50*/  @UP2 USHF.R.U32.HI UR4, URZ, UR41, UR5 ;  /* 0x00000029ff042299 */ /* 0x000fe40008011605 */
[----:B------:R-:W-:Y:S02]  /*5f60*/  @UP2 USHF.R.U32.HI UR7, URZ, UR41, UR10 ;  /* 0x00000029ff072299 */ /* 0x000fe4000801160a */
[----:B------:R-:W-:Y:S02]  /*5f70*/  UIMAD UR4, UR42, UR4, URZ ;  /* 0x000000042a0472a4 */ /* 0x000fe4000f8e02ff */
[----:B------:R-:W-:Y:S02]  /*5f80*/  UIMAD.WIDE.U32 UR10, UR6, UR40, URZ ;  /* 0x00000028060a72a5 */ /* 0x000fe4000f8e00ff */
[----:B------:R-:W-:Y:S02]  /*5f90*/  USEL UR5, UR38, UR12, !UP1 ;  /* 0x0000000c26057287 */ /* 0x000fe4000c800000 */
[----:B------:R-:W-:Y:S02]  /*5fa0*/  UIMAD UR8, UR42, UR7, URZ ;  /* 0x000000072a0872a4 */ /* 0x000fe4000f8e02ff */
[----:B------:R-:W-:Y:S03]  /*5fb0*/  UISETP.GE.AND UP0, UPT, UR6, UR4, UPT ;  /* 0x000000040600728c */ /* 0x000fe6000bf06270 */
[----:B------:R-:W-:Y:S01]  /*5fc0*/  UMOV UR4, UR11 ;  /* 0x0000000b00047c82 */ /* 0x000fe20008000000 */
[----:B------:R-:W-:Y:S02]  /*5fd0*/  UISETP.GE.OR UP0, UPT, UR5, UR8, UP0 ;  /* 0x000000080500728c */ /* 0x000fe40008706670 */
[----:B------:R-:W-:Y:S02]  /*5fe0*/  USHF.R.U32.HI UR4, URZ, UR41, UR4 ;  /* 0x00000029ff047299 */ /* 0x000fe40008011604 */
[----:B------:R-:W-:Y:S02]  /*5ff0*/  UIMAD.WIDE.U32 UR8, UR5, UR40, URZ ;  /* 0x00000028050872a5 */ /* 0x000fe4000f8e00ff */
[----:B------:R-:W-:Y:S02]  /*6000*/  USEL UR11, UR6, UR4, !UP2 ;  /* 0x00000004060b7287 */ /* 0x000fe4000d000000 */
[----:B------:R-:W-:Y:S02]  /*6010*/  UIADD3 UR8, UPT, UPT, -UR5, URZ, URZ ;  /* 0x000000ff05087290 */ /* 0x000fe4000fffe1ff */
[----:B------:R-:W-:Y:S01]  /*6020*/  UIADD3 UR10, UPT, UPT, -UR11, URZ, URZ ;  /* 0x000000ff0b0a7290 */ /* 0x000fe2000fffe1ff */
[----:B------:R-:W-:Y:S01]  /*6030*/  @!UP0 UMOV UR4, UR9 ;  /* 0x0000000900048c82 */ /* 0x000fe20008000000 */
[----:B------:R-:W-:Y:S02]  /*6040*/  UIADD3 UR9, UPT, UPT, -UR6, URZ, URZ ;  /* 0x000000ff06097290 */ /* 0x000fe4000fffe1ff */
[----:B------:R-:W-:Y:S02]  /*6050*/  @!UP0 USHF.R.U32.HI UR4, URZ, UR41, UR4 ;  /* 0x00000029ff048299 */ /* 0x000fe40008011604 */
[----:B------:R-:W-:Y:S02]  /*6060*/  UIMAD UR10, UR42, UR10, UR6 ;  /* 0x0000000a2a0a72a4 */ /* 0x000fe4000f8e0206 */
[----:B------:R-:W-:Y:S04]  /*6070*/  @!UP0 USEL UR4, UR5, UR4, !UP2 ;  /* 0x0000000405048287 */ /* 0x000fe8000d000000 */
[----:B------:R-:W-:Y:S02]  /*6080*/  @!UP0 UIMAD UR10, UR7, UR10, UR4 ;  /* 0x0000000a070a82a4 */ /* 0x000fe4000f8e0204 */
[----:B------:R-:W-:Y:S02]  /*6090*/  @!UP0 UIADD3 UR11, UPT, UPT, UR11, -UR4, URZ ;  /* 0x800000040b0b8290 */ /* 0x000fe4000fffe0ff */
[----:B------:R-:W-:Y:S02]  /*60a0*/  UIMAD UR7, UR43, UR8, UR38 ;  /* 0x000000082b0772a4 */ /* 0x000fe4000f8e0226 */
[----:B------:R-:W-:Y:S02]  /*60b0*/  @!UP0 UIMAD UR6, UR11, UR42, UR5 ;  /* 0x0000002a0b0682a4 */ /* 0x000fe4000f8e0205 */
[----:B------:R-:W-:Y:S01]  /*60c0*/  UIMAD UR4, UR54, UR9, UR37 ;  /* 0x00000009360472a4 */ /* 0x000fe2000f8e0225 */
[----:B------:R-:W-:Y:S02]  /*60d0*/  @!UP0 UMOV UR5, UR10 ;  /* 0x0000000a00058c82 */ /* 0x000fe40008000000 */
[----:B------:R-:W-:Y:S02]  /*60e0*/  UIMAD UR38, UR5, UR43, UR7 ;  /* 0x0000002b052672a4 */ /* 0x000fe4000f8e0207 */
[----:B------:R-:W-:Y:S11]  /*60f0*/  UIMAD UR37, UR6, UR54, UR4 ;  /* 0x00000036062572a4 */ /* 0x000ff6000f8e0204 */
[----:B------:R-:W-:Y:S01]  /*6100*/  @!UPT UIADD3 URZ, UPT, UPT, URZ, URZ, URZ ;  /* 0x000000fffffff290 */ /* 0x000fe2000fffe0ff */
.L_x_109:
[----:B------:R-:W-:Y:S01]  /*6110*/  UISETP.NE.AND UP0, UPT, UR39, 0x1, UPT ;  /* 0x000000012700788c */ /* 0x000fe2000bf05270 */
[----:B------:R-:W-:Y:S10]  /*6120*/  IADD3 R82, PT, PT, R82, 0x1, RZ ;  /* 0x0000000152527810 */ /* 0x000ff40007ffe0ff */
[----:B------:R-:W2:Y:S01]  /*6130*/  @!UP0 LDCU.128 UR12, c[0x0][0xb10] ;  /* 0x00016200ff0c87ac */ /* 0x000ea20008000c00 */
[----:B------:R-:W3:Y:S01]  /*6140*/  @!UP0 LDCU UR5, c[0x0][0xb0c] ;  /* 0x00016180ff0587ac */ /* 0x000ee20008000800 */
[----:B------:R-:W4:Y:S01]  /*6150*/  @!UP0 LDCU UR10, c[0x0][0xb20] ;  /* 0x00016400ff0a87ac */ /* 0x000f220008000800 */
[----:B--2---:R-:W-:Y:S02]  /*6160*/  UIMAD.WIDE.U32 UR8, UR38, UR12, URZ ;  /* 0x0000000c260872a5 */ /* 0x004fe4000f8e00ff */
[----:B------:R-:W-:Y:S02]  /*6170*/  UIMAD.WIDE.U32 UR6, UR37, UR15, URZ ;  /* 0x0000000f250672a5 */ /* 0x000fe4000f8e00ff */
[----:B------:R-:W-:Y:S03]  /*6180*/  @!UP0 UISETP.NE.AND UP1, UPT, UR14, 0x1, UPT ;  /* 0x000000010e00888c */ /* 0x000fe6000bf25270 */
[----:B------:R-:W-:Y:S01]  /*6190*/  @!UP0 UMOV UR4, UR9 ;  /* 0x0000000900048c82 */ /* 0x000fe20008000000 */
[----:B---3--:R-:W-:Y:S02]  /*61a0*/  @!UP0 UISETP.NE.AND UP2, UPT, UR5, 0x1, UPT ;  /* 0x000000010500888c */ /* 0x008fe4000bf45270 */
[----:B------:R-:W-:Y:S01]  /*61b0*/  @!UP0 USHF.R.U32.HI UR4, URZ, UR13, UR4 ;  /* 0x0000000dff048299 */ /* 0x000fe20008011604 */
[----:B------:R-:W-:Y:S02]  /*61c0*/  @!UP0 UMOV UR6, UR7 ;  /* 0x0000000700068c82 */ /* 0x000fe40008000000 */
[----:B----4-:R-:W-:Y:S02]  /*61d0*/  @!UP0 USHF.R.U32.HI UR6, URZ, UR10, UR6 ;  /* 0x0000000aff068299 */ /* 0x010fe40008011606 */
[----:B------:R-:W-:Y:S02]  /*61e0*/  @!UP0 USEL UR7, UR38, UR4, !UP2 ;  /* 0x0000000426078287 */ /* 0x000fe4000d000000 */
[----:B------:R-:W-:Y:S04]  /*61f0*/  @!UP0 USEL UR6, UR37, UR6, !UP1 ;  /* 0x0000000625068287 */ /* 0x000fe8000c800000 */
[----:B------:R-:W-:Y:S02]  /*6200*/  @!UP0 UIADD3 UR4, UPT, UPT, -UR7, UR6, URZ ;  /* 0x0000000607048290 */ /* 0x000fe4000fffe1ff */
[----:B------:R-:W-:Y:S02]  /*6210*/  @!UP0 UIADD3 UR6, UPT, UPT, UR7, -UR6, URZ ;  /* 0x8000000607068290 */ /* 0x000fe4000fffe0ff */
[----:B------:R-:W-:Y:S02]  /*6220*/  @!UP0 UIMAD UR38, UR4, UR5, UR38 ;  /* 0x00000005042682a4 */ /* 0x000fe4000f8e0226 */
[----:B------:R-:W-:Y:S02]  /*6230*/  @!UP0 UIMAD UR37, UR6, UR14, UR37 ;  /* 0x0000000e062582a4 */ /* 0x000fe4000f8e0225 */
[----:B------:R-:W-:Y:S09]  /*6240*/  ULOP3.LUT UP0, URZ, UR56, 0x1b0, URZ, 0xc0, !UPT ;  /* 0x000001b038ff7892 */ /* 0x000ff2000f80c0ff */
[----:B------:R-:W-:Y:S05]  /*6250*/  BRA.U !UP0, `(.L_x_110) ;  /* 0x0000000108407547 */ /* 0x000fea000b800000 */
[----:B------:R-:W2:Y:S01]  /*6260*/  LDCU.64 UR8, c[0x4][0x80] ;  /* 0x01001000ff0877ac */ /* 0x000ea20008000a00 */
[----:B------:R-:W-:Y:S01]  /*6270*/  MOV R3, 0x0 ;  /* 0x0000000000037802 */ /* 0x000fe20000000f00 */
[----:B------:R-:W-:Y:S02]  /*6280*/  HFMA2 R12, -RZ, RZ, 0, 5.9604644775390625e-08 ;  /* 0x00000001ff0c7431 */ /* 0x000fe400000001ff */
[----:B------:R-:W-:Y:S02]  /*6290*/  IMAD.MOV.U32 R8, RZ, RZ, 0x70 ;  /* 0x00000070ff087424 */ /* 0x000fe400078e00ff */
[----:B------:R-:W-:Y:S01]  /*62a0*/  IMAD.MOV.U32 R13, RZ, RZ, RZ ;  /* 0x000000ffff0d7224 */ /* 0x000fe200078e00ff */
[----:B------:R-:W3:Y:S01]  /*62b0*/  LDCU.64 UR6, c[0x4][0x88] ;  /* 0x01001100ff0677ac */ /* 0x000ee20008000a00 */
[----:B------:R-:W4:Y:S01]  /*62c0*/  LDC.64 R2, c[0x4][R3] ;  /* 0x0100000003027b82 */ /* 0x000f220000000a00 */
[----:B------:R-:W1:Y:S01]  /*62d0*/  LDCU.64 UR4, c[0x4][0x8] ;  /* 0x01000100ff0477ac */ /* 0x000e620008000a00 */
[----:B--2---:R-:W-:Y:S01]  /*62e0*/  MOV R5, UR9 ;  /* 0x0000000900057c02 */ /* 0x004fe20008000f00 */
[----:B------:R-:W-:Y:S01]  /*62f0*/  IMAD.U32 R4, RZ, RZ, UR8 ;  /* 0x00000008ff047e24 */ /* 0x000fe2000f8e00ff */
[----:B---3--:R-:W-:Y:S01]  /*6300*/  MOV R7, UR7 ;  /* 0x0000000700077c02 */ /* 0x008fe20008000f00 */
[----:B------:R-:W-:Y:S01]  /*6310*/  IMAD.U32 R6, RZ, RZ, UR6 ;  /* 0x00000006ff067e24 */ /* 0x000fe2000f8e00ff */
[----:B-1----:R-:W-:Y:S01]  /*6320*/  MOV R11, UR5 ;  /* 0x00000005000b7c02 */ /* 0x002fe20008000f00 */
[----:B------:R-:W-:Y:S02]  /*6330*/  IMAD.U32 R10, RZ, RZ, UR4 ;  /* 0x00000004ff0a7e24 */ /* 0x000fe4000f8e00ff */
[----:B------:R-:W-:Y:S07]  /*6340*/  LEPC R20, `(.L_x_110) ;  /* 0x000000001014794e */ /* 0x000fee0000000000 */
[----:B----45:R-:W-:Y:S05]  /*6350*/  CALL.ABS.NOINC R2 ;  /* 0x0000000002007343 */ /* 0x030fea0003c00000 */
.L_x_110:
[----:B------:R-:W-:Y:S01]  /*6360*/  LOP3.LUT P0, RZ, R86, 0x1b0, RZ, 0xc0, !PT ;  /* 0x000001b056ff7812 */ /* 0x000fe2000780c0ff */
[----:B------:R-:W-:Y:S11]  /*6370*/  BSSY.RECONVERGENT B6, `(.L_x_111) ;  /* 0x0000013000067945 */ /* 0x000ff60003800200 */
[----:B------:R-:W-:Y:S01]  /*6380*/  @!UPT UIADD3 URZ, UPT, UPT, URZ, URZ, URZ ;  /* 0x000000fffffff290 */ /* 0x000fe2000fffe0ff */
[----:B------:R-:W-:Y:S05]  /*6390*/  @!P0 BRA `(.L_x_112) ;  /* 0x0000000000408947 */ /* 0x000fea0003800000 */
        /* <DEDUP_REMOVED lines=16> */
.L_x_112:
[----:B------:R-:W-:Y:S05]  /*64a0*/  BSYNC.RECONVERGENT B6 ;  /* 0x0000000000067941 */ /* 0x000fea0003800200 */
.L_x_111:
[----:B------:R-:W-:Y:S01]  /*64b0*/  ISETP.NE.U32.AND P3, PT, R76, RZ, PT ;  /* 0x000000ff4c00720c */ /* 0x000fe20003f65070 */
[----:B------:R-:W-:Y:S01]  /*64c0*/  UISETP.NE.AND UP1, UPT, UR61, URZ, UPT ;  /* 0x000000ff3d00728c */ /* 0x000fe2000bf25270 */
[----:B------:R-:W-:Y:S02]  /*64d0*/  ISETP.NE.U32.AND P4, PT, R72, RZ, PT ;  /* 0x000000ff4800720c */ /* 0x000fe40003f85070 */
[----:B------:R-:W-:Y:S02]  /*64e0*/  ISETP.NE.AND.EX P3, PT, R77, RZ, PT, P3 ;  /* 0x000000ff4d00720c */ /* 0x000fe40003f65330 */
[----:B------:R-:W-:Y:S02]  /*64f0*/  PLOP3.LUT P1, PT, PT, PT, PT, 0x8, 0x80 ;  /* 0x000000000080781c */ /* 0x000fe40003f2e170 */
[----:B------:R-:W-:Y:S02]  /*6500*/  PLOP3.LUT P0, PT, PT, PT, UP1, 0x80, 0x8 ;  /* 0x000000000008781c */ /* 0x000fe40003f0f018 */
[----:B------:R-:W-:Y:S02]  /*6510*/  ISETP.NE.AND.EX P4, PT, R73, RZ, PT, P4 ;  /* 0x000000ff4900720c */ /* 0x000fe40003f85340 */
[----:B------:R-:W2:Y:S09]  /*6520*/  @UP1 LDCU.64 UR4, c[0x0][0x888] ;  /* 0x00011100ff0417ac */ /* 0x000eb20008000a00 */
[----:B------:R-:W-:Y:S01]  /*6530*/  @P0 PLOP3.LUT P1, PT, P3, PT, PT, 0x80, 0x8 ;  /* 0x000000000008081c */ /* 0x000fe20001f2f070 */
[----:B--2---:R-:W-:Y:S04]  /*6540*/  @UP1 UISETP.NE.U32.AND UP0, UPT, UR4, URZ, UPT ;  /* 0x000000ff0400128c */ /* 0x004fe8000bf05070 */
[----:B------:R-:W-:Y:S04]  /*6550*/  @UP1 UISETP.NE.AND.EX UP0, UPT, UR5, URZ, UPT, UP0 ;  /* 0x000000ff0500128c */ /* 0x000fe8000bf05300 */
[----:B------:R-:W-:Y:S01]  /*6560*/  @UP1 USEL UR4, URZ, 0xffffffff, UP0 ;  /* 0xffffffffff041887 */ /* 0x000fe20008000000 */
[----:B------:R-:W-:Y:S11]  /*6570*/  @!P3 BRA `(.L_x_113) ;  /* 0x000000000030b947 */ /* 0x000ff60003800000 */
[----:B------:R-:W-:Y:S01]  /*6580*/  ISETP.NE.U32.AND P2, PT, R74, RZ, PT ;  /* 0x000000ff4a00720c */ /* 0x000fe20003f45070 */
[----:B------:R-:W2:Y:S01]  /*6590*/  LDCU.64 UR6, c[0x0][0x358] ;  /* 0x00006b00ff0677ac */ /* 0x000ea20008000a00 */
[----:B------:R-:W-:Y:S02]  /*65a0*/  IMAD.MOV.U32 R80, RZ, RZ, 0x1 ;  /* 0x00000001ff507424 */ /* 0x000fe400078e00ff */
[----:B------:R-:W-:Y:S11]  /*65b0*/  ISETP.NE.AND.EX P2, PT, R75, RZ, PT, P2 ;  /* 0x000000ff4b00720c */ /* 0x000ff60003f45320 */
[----:B------:R-:W-:Y:S02]  /*65c0*/  @!UPT UIADD3 URZ, UPT, UPT, URZ, URZ, URZ ;  /* 0x000000fffffff290 */ /* 0x000fe4000fffe0ff */
[----:B------:R-:W3:Y:S01]  /*65d0*/  @P2 LDC.64 R2, c[0x0][0x888] ;  /* 0x00022200ff022b82 */ /* 0x000ee20000000a00 */
[----:B-1----:R-:W-:Y:S04]  /*65e0*/  @P2 IMAD R0, R76, UR36, RZ ;  /* 0x000000244c002c24 */ /* 0x002fe8000f8e02ff */
[----:B---3--:R-:W-:Y:S04]  /*65f0*/  @P2 IMAD.WIDE R2, R0, 0x4, R2 ;  /* 0x0000000400022825 */ /* 0x008fe800078e0202 */
[----:B------:R-:W-:Y:S01]  /*6600*/  HFMA2 R0, -RZ, RZ, 0, 5.9604644775390625e-08 ;  /* 0x00000001ff007431 */ /* 0x000fe200000001ff */
[----:B--2--5:R2:W5:Y:S04]  /*6610*/  @P2 LDG.E R39, desc[UR6][R2.64] ;  /* 0x0000000602272981 */ /* 0x024568000c1e1900 */
[----:B------:R-:W-:Y:S01]  /*6620*/  @!P2 PRMT R80, R0, 0x7610, R80 ;  /* 0x000076100050a816 */ /* 0x000fe20000000050 */
[----:B--2---:R-:W3:Y:S06]  /*6630*/  @!P2 LDC R39, c[0x0][0x880] ;  /* 0x00022000ff27ab82 */ /* 0x004eec0000000800 */
.L_x_113:
[----:B------:R-:W-:Y:S05]  /*6640*/  @!P4 BRA `(.L_x_114) ;  /* 0x000000000024c947 */ /* 0x000fea0003800000 */
[----:B------:R-:W-:Y:S01]  /*6650*/  ISETP.NE.U32.AND P2, PT, R70, RZ, PT ;  /* 0x000000ff4600720c */ /* 0x000fe20003f45070 */
[----:B------:R-:W2:Y:S03]  /*6660*/  LDCU.64 UR6, c[0x0][0x358] ;  /* 0x00006b00ff0677ac */ /* 0x000ea60008000a00 */
[----:B------:R-:W-:Y:S11]  /*6670*/  ISETP.NE.AND.EX P2, PT, R71, RZ, PT, P2 ;  /* 0x000000ff4700720c */ /* 0x000ff60003f45320 */
[----:B------:R-:W-:Y:S02]  /*6680*/  @!UPT UIADD3 URZ, UPT, UPT, URZ, URZ, URZ ;  /* 0x000000fffffff290 */ /* 0x000fe4000fffe0ff */
[----:B------:R-:W4:Y:S01]  /*6690*/  @P2 LDC.64 R2, c[0x0][0x8a8] ;  /* 0x00022a00ff022b82 */ /* 0x000f220000000a00 */
[----:B-1----:R-:W-:Y:S04]  /*66a0*/  @P2 IMAD R0, R72, UR36, RZ ;  /* 0x0000002448002c24 */ /* 0x002fe8000f8e02ff */
[----:B----4-:R-:W-:Y:S05]  /*66b0*/  @P2 IMAD.WIDE R2, R0, 0x4, R2 ;  /* 0x0000000400022825 */ /* 0x010fea00078e0202 */
[----:B--2--5:R2:W5:Y:S02]  /*66c0*/  @P2 LDG.E R38, desc[UR6][R2.64] ;  /* 0x0000000602262981 */ /* 0x024564000c1e1900 */
[----:B--2---:R-:W4:Y:S02]  /*66d0*/  @!P2 LDC R38, c[0x0][0x8a0] ;  /* 0x00022800ff26ab82 */ /* 0x004f240000000800 */
.L_x_114:
[----:B---3-5:R-:W-:Y:S01]  /*66e0*/  @P0 ISETP.NE.AND P4, PT, R39, RZ, PT ;  /* 0x000000ff2700020c */ /* 0x028fe20003f85270 */
[----:B-1----:R-:W-:Y:S01]  /*66f0*/  IMAD.U32 R0, RZ, RZ, UR4 ;  /* 0x00000004ff007e24 */ /* 0x002fe2000f8e00ff */
[----:B------:R-:W-:Y:S01]  /*6700*/  @P0 LOP3.LUT P2, RZ, R80, 0xff, RZ, 0xc0, !PT ;  /* 0x000000ff50ff0812 */ /* 0x000fe2000784c0ff */
[----:B------:R-:W-:Y:S01]  /*6710*/  BSSY B1, `(.L_x_115) ;  /* 0x0000039000017945 */ /* 0x000fe20003800000 */
[----:B------:R-:W-:Y:S02]  /*6720*/  @P0 SEL R2, RZ, 0xffffffff, P4 ;  /* 0xffffffffff020807 */ /* 0x000fe40002000000 */
[----:B------:R-:W-:Y:S02]  /*6730*/  CS2R R46, SRZ ;  /* 0x00000000002e7805 */ /* 0x000fe4000001ff00 */
[----:B------:R-:W-:Y:S02]  /*6740*/  LEA R16, R36, UR44, 0x3 ;  /* 0x0000002c24107c11 */ /* 0x000fe4000f8e18ff */
[----:B------:R-:W-:Y:S02]  /*6750*/  CS2R R44, SRZ ;  /* 0x00000000002c7805 */ /* 0x000fe4000001ff00 */
[----:B------:R-:W-:Y:S02]  /*6760*/  @P1 SEL R2, R0, R2, !P2 ;  /* 0x0000000200021207 */ /* 0x000fe40005000000 */
[----:B------:R-:W-:Y:S02]  /*6770*/  CS2R R42, SRZ ;  /* 0x00000000002a7805 */ /* 0x000fe4000001ff00 */
[----:B------:R-:W-:Y:S02]  /*6780*/  SHF.L.U32 R3, R85, 0x1f, RZ ;  /* 0x0000001f55037819 */ /* 0x000fe400000006ff */
[----:B------:R-:W-:Y:S02]  /*6790*/  CS2R R40, SRZ ;  /* 0x0000000000287805 */ /* 0x000fe4000001ff00 */
[----:B------:R-:W-:Y:S02]  /*67a0*/  @P0 LOP3.LUT R2, R2, 0x1, RZ, 0xc0, !PT ;  /* 0x0000000102020812 */ /* 0x000fe400078ec0ff */
[----:B------:R-:W-:Y:S02]  /*67b0*/  PLOP3.LUT P5, PT, PT, PT, PT, 0x8, 0x80 ;  /* 0x000000000080781c */ /* 0x000fe40003fae170 */
[----:B------:R-:W-:Y:S02]  /*67c0*/  ISETP.NE.U32.OR P1, PT, R2, 0x1, !P0 ;  /* 0x000000010200780c */ /* 0x000fe40004725470 */
[----:B------:R-:W-:Y:S11]  /*67d0*/  LEA.HI R2, R36, R36, RZ, 0x1 ;  /* 0x0000002424027211 */ /* 0x000ff600078f08ff */
[----:B------:R-:W-:Y:S04]  /*67e0*/  @P1 SHF.L.U32 R0, R83, 0x1f, RZ ;  /* 0x0000001f53001819 */ /* 0x000fe800000006ff */
[----:B------:R1:W2:Y:S01]  /*67f0*/  @P1 SYNCS.PHASECHK.TRANS64.TRYWAIT P0, [UR44+0x1b0], R0 ;  /* 0x0001b000ff0015a7 */ /* 0x0002a2000800112c */
[----:B------:R3:W3:Y:S01]  /*6800*/  SYNCS.PHASECHK.TRANS64.TRYWAIT P4, [R16+URZ+0x1f0], R3 ;  /* 0x0001f003100075a7 */ /* 0x0006e200080811ff */
[C---:B-1----:R-:W-:Y:S01]  /*6810*/  IMAD.SHL.U32 R0, R2.reuse, 0x20, RZ ;  /* 0x0000002002007824 */ /* 0x042fe200078e00ff */
[----:B------:R-:W-:Y:S04]  /*6820*/  LOP3.LUT R2, R2, 0xffe, RZ, 0xc0, !PT ;  /* 0x00000ffe02027812 */ /* 0x000fe800078ec0ff */
[----:B------:R-:W-:Y:S01]  /*6830*/  LOP3.LUT R0, R0, 0xffffffc0, RZ, 0xc0, !PT ;  /* 0xffffffc000007812 */ /* 0x000fe200078ec0ff */
[----:B------:R-:W-:Y:S04]  /*6840*/  IMAD.IADD R2, R36, 0x1, -R2 ;  /* 0x0000000124027824 */ /* 0x000fe800078e0a02 */
[----:B------:R-:W-:Y:S04]  /*6850*/  IMAD.IADD R0, R37, 0x1, R0 ;  /* 0x0000000125007824 */ /* 0x000fe800078e0200 */
[----:B------:R-:W-:Y:S01]  /*6860*/  IMAD R2, R2, 0x100000, R0 ;  /* 0x0010000002027824 */ /* 0x000fe200078e0200 */
[----:B--2---:R-:W-:Y:S01]  /*6870*/  @P1 PLOP3.LUT P5, PT, P0, PT, PT, 0x8, 0x80 ;  /* 0x000000000080181c */ /* 0x004fe200007ae170 */
[----:B------:R-:W-:Y:S01]  /*6880*/  @!UPT UIADD3 URZ, UPT, UPT, URZ, URZ, URZ ;  /* 0x000000fffffff290 */ /* 0x000fe2000fffe0ff */
[----:B---3--:R-:W-:Y:S11]  /*6890*/  @!P1 BRA `(.L_x_116) ;  /* 0x0000000000809947 */ /* 0x008ff60003800000 */
[----:B------:R-:W-:Y:S01]  /*68a0*/  ISETP.NE.U32.AND P0, PT, RZ, UR58, PT ;  /* 0x0000003aff007c0c */ /* 0x000fe2000bf05070 */
[----:B------:R-:W-:Y:S01]  /*68b0*/  BSSY B0, `(.L_x_117) ;  /* 0x0000012000007945 */ /* 0x000fe20003800000 */
[----:B------:R-:W-:Y:S02]  /*68c0*/  ISETP.NE.AND P2, PT, R39, RZ, PT ;  /* 0x000000ff2700720c */ /* 0x000fe40003f45270 */
[----:B------:R-:W-:Y:S02]  /*68d0*/  CS2R R42, SRZ ;  /* 0x00000000002a7805 */ /* 0x000fe4000001ff00 */
[----:B------:R-:W-:Y:S02]  /*68e0*/  ISETP.NE.AND.EX P0, PT, RZ, UR59, PT, P0 ;  /* 0x0000003bff007c0c */ /* 0x000fe4000bf05300 */
[----:B------:R-:W-:Y:S02]  /*68f0*/  CS2R R40, SRZ ;  /* 0x0000000000287805 */ /* 0x000fe4000001ff00 */
[----:B------:R-:W-:Y:S02]  /*6900*/  LOP3.LUT P1, RZ, R80, 0xff, RZ, 0xc0, !PT ;  /* 0x000000ff50ff7812 */ /* 0x000fe4000782c0ff */
[----:B------:R-:W-:Y:S02]  /*6910*/  CS2R R46, SRZ ;  /* 0x00000000002e7805 */ /* 0x000fe4000001ff00 */
[----:B------:R-:W-:Y:S02]  /*6920*/  SEL R0, RZ, 0xffffffff, P2 ;  /* 0xffffffffff007807 */ /* 0x000fe40001000000 */
[----:B------:R-:W-:Y:S02]  /*6930*/  CS2R R44, SRZ ;  /* 0x00000000002c7805 */ /* 0x000fe4000001ff00 */
[----:B------:R-:W-:Y:S04]  /*6940*/  SEL R4, RZ, 0xffffffff, P0 ;  /* 0xffffffffff047807 */ /* 0x000fe80000000000 */
[----:B------:R-:W-:Y:S04]  /*6950*/  @P3 SEL R0, R4, R0, !P1 ;  /* 0x0000000004003207 */ /* 0x000fe80004800000 */
[----:B------:R-:W-:Y:S04]  /*6960*/  LOP3.LUT R0, R0, 0x1, RZ, 0xc0, !PT ;  /* 0x0000000100007812 */ /* 0x000fe800078ec0ff */
[----:B------:R-:W-:Y:S01]  /*6970*/  ISETP.NE.U32.AND P0, PT, R0, 0x1, PT ;  /* 0x000000010000780c */ /* 0x000fe20003f05070 */
[----:B------:R-:W-:Y:S01]  /*6980*/  @!UPT UIADD3 URZ, UPT, UPT, URZ, URZ, URZ ;  /* 0x000000fffffff290 */ /* 0x000fe2000fffe0ff */
[----:B------:R-:W-:Y:S11]  /*6990*/  @!P5 BRA `(.L_x_118) ;  /* 0x00000000000cd947 */ /* 0x000ff60003800000 */
[----:B------:R-:W-:Y:S04]  /*69a0*/  SHF.L.U32 R4, R83, 0x1f, RZ ;  /* 0x0000001f53047819 */ /* 0x000fe800000006ff */
[----:B------:R-:W1:Y:S02]  /*69b0*/  SYNCS.PHASECHK.TRANS64.TRYWAIT P1, [UR44+0x1b0], R4 ;  /* 0x0001b004ff0075a7 */ /* 0x000e64000802112c */
[----:B-1----:R-:W-:Y:S05]  /*69c0*/  @!P1 BRA `(.L_x_119) ;  /* 0x0000001c00949947 */ /* 0x002fea0003800000 */
.L_x_118:
[----:B------:R-:W-:Y:S05]  /*69d0*/  BSYNC B0 ;  /* 0x0000000000007941 */ /* 0x000fea0003800000 */
.L_x_117:
[----:B------:R2:W3:Y:S01]  /*69e0*/  @P0 LDS.128 R40, [R79+UR44+0x400] ;  /* 0x0004002c4f280984 */ /* 0x0004e20008000c00 */
[----:B------:R-:W-:Y:S01]  /*69f0*/  UIADD3 UR4, UPT, UPT, UR44, 0x1b8, URZ ;  /* 0x000001b82c047890 */ /* 0x000fe2000fffe0ff */
[----:B------:R-:W-:Y:S02]  /*6a00*/  LOP3.LUT R83, R83, 0x1, RZ, 0x3c, !PT ;  /* 0x0000000153537812 */ /* 0x000fe400078e3cff */
[----:B------:R2:W1:Y:S01]  /*6a10*/  @P0 LDS.128 R44, [R78+0x10] ;  /* 0x000010004e2c0984 */ /* 0x0004620000000c00 */
[----:B------:R-:W-:Y:S01]  /*6a20*/  UPRMT UR4, UR48, 0x654, UR4 ;  /* 0x0000065430047896 */ /* 0x000fe20008000004 */
[----:B------:R-:W-:Y:S01]  /*6a30*/  @!PT LDS RZ, [RZ] ;  /* 0x00000000fffff984 */ /* 0x000fe20000000800 */
[----:B------:R-:W-:Y:S01]  /*6a40*/  @!PT LDS RZ, [RZ] ;  /* 0x00000000fffff984 */ /* 0x000fe20000000800 */
[----:B------:R-:W-:Y:S01]  /*6a50*/  @!PT LDS RZ, [RZ] ;  /* 0x00000000fffff984 */ /* 0x000fe20000000800 */
[----:B------:R-:W-:Y:S01]  /*6a60*/  @!PT LDS RZ, [RZ] ;  /* 0x00000000fffff984 */ /* 0x000fe20000000800 */
[----:B------:R5:W-:Y:S06]  /*6a70*/  MEMBAR.ALL.CTA ;  /* 0x0000000000007992 */ /* 0x000bec0000008000 */
[----:B-----5:R-:W5:Y:S02]  /*6a80*/  FENCE.VIEW.ASYNC.S ;  /* 0x00000000000073c6 */ /* 0x020f640000000000 */
[----:B-----5:R-:W-:Y:S03]  /*6a90*/  SYNCS.ARRIVE.TRANS64.RED.A1T0 RZ, [UR4], RZ ;  /* 0x000000ffffff79a7 */ /* 0x020fe60008100404 */
.L_x_116:
[----:B------:R-:W-:Y:S05]  /*6aa0*/  BSYNC B1 ;  /* 0x0000000000017941 */ /* 0x000fea0003800000 */
.L_x_115:
[----:B-1----:R-:W-:Y:S04]  /*6ab0*/  SHF.R.U32.HI R0, RZ, 0x15, R2 ;  /* 0x00000015ff007819 */ /* 0x002fe80000011602 */
[----:B------:R-:W-:Y:S01]  /*6ac0*/  LOP3.LUT P0, RZ, R0, 0x3, R81, 0x48, !PT ;  /* 0x0000000300ff7812 */ /* 0x000fe20007804851 */
[----:B------:R-:W-:Y:S01]  /*6ad0*/  @!UPT UIADD3 URZ, UPT, UPT, URZ, URZ, URZ ;  /* 0x000000fffffff290 */ /* 0x000fe2000fffe0ff */
[----:B------:R-:W-:Y:S11]  /*6ae0*/  @P4 BRA `(.L_x_120) ;  /* 0x0000000000084947 */ /* 0x000ff60003800000 */
[----:B------:R-:W1:Y:S02]  /*6af0*/  SYNCS.PHASECHK.TRANS64.TRYWAIT P1, [R16+URZ+0x1f0], R3 ;  /* 0x0001f003100075a7 */ /* 0x000e6400080211ff */
[----:B-1----:R-:W-:Y:S05]  /*6b00*/  @!P1 BRA `(.L_x_121) ;  /* 0x0000001c005c9947 */ /* 0x002fea0003800000 */
.L_x_120:
[----:B------:R-:W-:Y:S05]  /*6b10*/  @!P0 BRA `(.L_x_122) ;  /* 0x0000000000408947 */ /* 0x000fea0003800000 */
[----:B------:R-:W1:Y:S01]  /*6b20*/  LDCU.64 UR8, c[0x4][0x70] ;  /* 0x01000e00ff0877ac */ /* 0x000e620008000a00 */
[----:B------:R-:W-:Y:S01]  /*6b30*/  MOV R15, 0x0 ;  /* 0x00000000000f7802 */ /* 0x000fe20000000f00 */
[----:B------:R-:W-:Y:S02]  /*6b40*/  HFMA2 R12, -RZ, RZ, 0, 5.9604644775390625e-08 ;  /* 0x00000001ff0c7431 */ /* 0x000fe400000001ff */
[----:B------:R-:W-:Y:S02]  /*6b50*/  IMAD.MOV.U32 R8, RZ, RZ, 0x192 ;  /* 0x00000192ff087424 */ /* 0x000fe400078e00ff */
[----:B------:R-:W-:Y:S01]  /*6b60*/  IMAD.MOV.U32 R13, RZ, RZ, RZ ;  /* 0x000000ffff0d7224 */ /* 0x000fe200078e00ff */
[----:B------:R-:W5:Y:S01]  /*6b70*/  LDCU.64 UR6, c[0x4][0x78] ;  /* 0x01000f00ff0677ac */ /* 0x000f620008000a00 */
[----:B------:R-:W2:Y:S01]  /*6b80*/  LDC.64 R14, c[0x4][R15] ;  /* 0x010000000f0e7b82 */ /* 0x000ea20000000a00 */
[----:B------:R-:W3:Y:S01]  /*6b90*/  LDCU.64 UR4, c[0x4][0x10] ;  /* 0x01000200ff0477ac */ /* 0x000ee20008000a00 */
[----:B-1----:R-:W-:Y:S01]  /*6ba0*/  MOV R5, UR9 ;  /* 0x0000000900057c02 */ /* 0x002fe20008000f00 */
[----:B------:R-:W-:Y:S01]  /*6bb0*/  IMAD.U32 R4, RZ, RZ, UR8 ;  /* 0x00000008ff047e24 */ /* 0x000fe2000f8e00ff */
[----:B-----5:R-:W-:Y:S01]  /*6bc0*/  MOV R7, UR7 ;  /* 0x0000000700077c02 */ /* 0x020fe20008000f00 */
[----:B------:R-:W-:Y:S01]  /*6bd0*/  IMAD.U32 R6, RZ, RZ, UR6 ;  /* 0x00000006ff067e24 */ /* 0x000fe2000f8e00ff */
[----:B---3--:R-:W-:Y:S01]  /*6be0*/  MOV R11, UR5 ;  /* 0x00000005000b7c02 */ /* 0x008fe20008000f00 */
[----:B------:R-:W-:Y:S02]  /*6bf0*/  IMAD.U32 R10, RZ, RZ, UR4 ;  /* 0x00000004ff0a7e24 */ /* 0x000fe4000f8e00ff */
[----:B------:R-:W-:Y:S07]  /*6c00*/  LEPC R20, `(.L_x_122) ;  /* 0x000000001014794e */ /* 0x000fee0000000000 */
[----:B--2-4-:R-:W-:Y:S05]  /*6c10*/  CALL.ABS.NOINC R14 ;  /* 0x000000000e007343 */ /* 0x014fea0003c00000 */
.L_x_122:
[----:B------:R-:W-:Y:S01]  /*6c20*/  LOP3.LUT P0, RZ, R69, 0x60, RZ, 0xc0, !PT ;  /* 0x0000006045ff7812 */ /* 0x000fe2000780c0ff */
[----:B------:R-:W-:Y:S05]  /*6c30*/  WARPSYNC.ALL ;  /* 0x0000000000007948 */ /* 0x000fea0003800000 */
[----:B---3--:R-:W-:Y:S01]  /*6c40*/  IMAD.SHL.U32 R66, R41, 0x100, RZ ;  /* 0x0000010029427824 */ /* 0x008fe200078e00ff */
[----:B------:R-:W-:Y:S01]  /*6c50*/  R2UR UR4, R2 ;  /* 0x00000000020472ca */ /* 0x000fe200000e0000 */
[----:B------:R-:W-:Y:S01]  /*6c60*/  IMAD.SHL.U32 R60, R43, 0x100, RZ ;  /* 0x000001002b3c7824 */ /* 0x000fe200078e00ff */
[----:B------:R-:W-:Y:S01]  /*6c70*/  R2UR UR5, R16 ;  /* 0x00000000100572ca */ /* 0x000fe200000e0000 */
[----:B------:R-:W-:Y:S01]  /*6c80*/  IMAD.SHL.U32 R48, R47, 0x100, RZ ;  /* 0x000001002f307824 */ /* 0x000fe200078e00ff */
[C---:B------:R-:W-:Y:S01]  /*6c90*/  SHF.L.U32 R2, R40.reuse, 0x10, RZ ;  /* 0x0000001028027819 */ /* 0x040fe200000006ff */
[----:B------:R-:W-:Y:S01]  /*6ca0*/  IMAD.SHL.U32 R54, R45, 0x100, RZ ;  /* 0x000001002d367824 */ /* 0x000fe200078e00ff */
[C---:B------:R-:W-:Y:S01]  /*6cb0*/  PRMT R0, R40.reuse, 0x8880, RZ ;  /* 0x0000888028007816 */ /* 0x040fe200000000ff */
[----:B------:R-:W-:Y:S01]  /*6cc0*/  BSSY.RECONVERGENT B0, `(.L_x_123) ;  /* 0x000009f000007945 */ /* 0x000fe20003800200 */
[----:B------:R-:W-:Y:S02]  /*6cd0*/  SHF.L.U32 R3, R40, 0x8, RZ ;  /* 0x0000000828037819 */ /* 0x000fe400000006ff */
[----:B------:R-:W-:Y:S02]  /*6ce0*/  SHF.R.S32.HI R2, RZ, 0x18, R2 ;  /* 0x00000018ff027819 */ /* 0x000fe40000011402 */
[----:B------:R-:W-:Y:S01]  /*6cf0*/  PRMT R68, R41, 0x8880, RZ ;  /* 0x0000888029447816 */ /* 0x000fe200000000ff */
[----:B------:R-:W-:Y:S01]  /*6d00*/  LDTM.16dp32bit_t0_t15.x32 R4, tmem[UR4] ;  /* 0x00000004000479ee */ /* 0x000fe20008a80000 */
[----:B------:R-:W1:Y:S01]  /*6d10*/  LDTM.16dp32bit_t16_t31.x32 R4, tmem[UR4+0x20] ;  /* 0x00002004000479ee */ /* 0x000e620008aa0000 */
[----:B------:R-:W-:Y:S01]  /*6d20*/  NOP ;  /* 0x0000000000007918 */ /* 0x000fe20000000000 */
[----:B------:R-:W-:Y:S01]  /*6d30*/  UIADD3 UR4, UPT, UPT, UR5, 0x210, URZ ;  /* 0x0000021005047890 */ /* 0x000fe2000fffe0ff */
[----:B------:R-:W-:Y:S02]  /*6d40*/  SHF.R.S32.HI R40, RZ, 0x18, R40 ;  /* 0x00000018ff287819 */ /* 0x000fe40000011428 */
[C---:B------:R-:W-:Y:S01]  /*6d50*/  PRMT R65, R42.reuse, 0x8880, RZ ;  /* 0x000088802a417816 */ /* 0x040fe200000000ff */
[----:B------:R-:W-:Y:S01]  /*6d60*/  UPRMT UR4, UR48, 0x654, UR4 ;  /* 0x0000065430047896 */ /* 0x000fe20008000004 */
[C---:B------:R-:W-:Y:S02]  /*6d70*/  SHF.L.U32 R64, R42.reuse, 0x10, RZ ;  /* 0x000000102a407819 */ /* 0x040fe400000006ff */
[----:B------:R-:W-:Y:S02]  /*6d80*/  SHF.L.U32 R63, R42, 0x8, RZ ;  /* 0x000000082a3f7819 */ /* 0x000fe400000006ff */
[----:B------:R-:W-:Y:S02]  /*6d90*/  SHF.R.S32.HI R42, RZ, 0x18, R42 ;  /* 0x00000018ff2a7819 */ /* 0x000fe4000001142a */
[C---:B------:R-:W-:Y:S02]  /*6da0*/  PRMT R62, R43.reuse, 0x8880, RZ ;  /* 0x000088802b3e7816 */ /* 0x040fe400000000ff */
[----:B-1----:R-:W-:Y:S01]  /*6db0*/  SYNCS.ARRIVE.TRANS64.RED.A1T0 RZ, [UR4], RZ ;  /* 0x000000ffffff79a7 */ /* 0x002fe20008100404 */
[----:B------:R-:W-:Y:S02]  /*6dc0*/  SHF.L.U32 R61, R43, 0x10, RZ ;  /* 0x000000102b3d7819 */ /* 0x000fe400000006ff */
[----:B------:R-:W-:Y:S02]  /*6dd0*/  SHF.R.S32.HI R43, RZ, 0x18, R43 ;  /* 0x00000018ff2b7819 */ /* 0x000fe4000001142b */
[----:B------:R-:W-:Y:S02]  /*6de0*/  SHF.L.U32 R51, R46, 0x8, RZ ;  /* 0x000000082e337819 */ /* 0x000fe400000006ff */
[----:B------:R-:W-:Y:S01]  /*6df0*/  SHF.R.S32.HI R3, RZ, 0x18, R3 ;  /* 0x00000018ff037819 */ /* 0x000fe20000011403 */
[C---:B----4-:R-:W-:Y:S01]  /*6e00*/  IMAD R4, R38.reuse, R4, RZ ;  /* 0x0000000426047224 */ /* 0x050fe200078e02ff */
[----:B------:R-:W-:Y:S01]  /*6e10*/  SHF.L.U32 R67, R41, 0x10, RZ ;  /* 0x0000001029437819 */ /* 0x000fe200000006ff */
[C---:B------:R-:W-:Y:S01]  /*6e20*/  IMAD R5, R38.reuse, R5, RZ ;  /* 0x0000000526057224 */ /* 0x040fe200078e02ff */
[----:B------:R-:W-:Y:S01]  /*6e30*/  SHF.R.S32.HI R41, RZ, 0x18, R41 ;  /* 0x00000018ff297819 */ /* 0x000fe20000011429 */
[----:B------:R-:W-:Y:S01]  /*6e40*/  IMAD R6, R38, R6, RZ ;  /* 0x0000000626067224 */ /* 0x000fe200078e02ff */
[----:B------:R-:W-:Y:S01]  /*6e50*/  PRMT R59, R44, 0x8880, RZ ;  /* 0x000088802c3b7816 */ /* 0x000fe200000000ff */
[----:B------:R-:W-:Y:S01]  /*6e60*/  IMAD R4, R0, R39, R4 ;  /* 0x0000002700047224 */ /* 0x000fe200078e0204 */
[----:B------:R-:W-:Y:S01]  /*6e70*/  MOV R0, R68 ;  /* 0x0000004400007202 */ /* 0x000fe20000000f00 */
[----:B------:R-:W-:Y:S01]  /*6e80*/  IMAD R7, R38, R7, RZ ;  /* 0x0000000726077224 */ /* 0x000fe200078e02ff */
[----:B------:R-:W-:Y:S01]  /*6e90*/  SHF.L.U32 R58, R44, 0x10, RZ ;  /* 0x000000102c3a7819 */ /* 0x000fe200000006ff */
[-C--:B------:R-:W-:Y:S01]  /*6ea0*/  IMAD R5, R2, R39.reuse, R5 ;  /* 0x0000002702057224 */ /* 0x080fe200078e0205 */
[----:B------:R-:W-:Y:S01]  /*6eb0*/  SHF.R.S32.HI R2, RZ, 0x18, R67 ;  /* 0x00000018ff027819 */ /* 0x000fe20000011443 */
[-C--:B------:R-:W-:Y:S01]  /*6ec0*/  IMAD R6, R3, R39.reuse, R6 ;  /* 0x0000002703067224 */ /* 0x080fe200078e0206 */
[----:B------:R-:W-:Y:S01]  /*6ed0*/  SHF.R.S32.HI R3, RZ, 0x18, R66 ;  /* 0x00000018ff037819 */ /* 0x000fe20000011442 */
[----:B------:R-:W-:Y:S01]  /*6ee0*/  IMAD R8, R38, R8, RZ ;  /* 0x0000000826087224 */ /* 0x000fe200078e02ff */
[C---:B------:R-:W-:Y:S01]  /*6ef0*/  PRMT R56, R45.reuse, 0x8880, RZ ;  /* 0x000088802d387816 */ /* 0x040fe200000000ff */
[----:B------:R-:W-:Y:S01]  /*6f00*/  IMAD R7, R40, R39, R7 ;  /* 0x0000002728077224 */ /* 0x000fe200078e0207 */
[----:B------:R-:W-:Y:S01]  /*6f10*/  MOV R40, R65 ;  /* 0x0000004100287202 */ /* 0x000fe20000000f00 */
[----:B------:R-:W-:Y:S01]  /*6f20*/  IMAD R9, R38, R9, RZ ;  /* 0x0000000926097224 */ /* 0x000fe200078e02ff */
[----:B------:R-:W-:Y:S01]  /*6f30*/  SHF.L.U32 R55, R45, 0x10, RZ ;  /* 0x000000102d377819 */ /* 0x000fe200000006ff */
[-C--:B------:R-:W-:Y:S01]  /*6f40*/  IMAD R8, R0, R39.reuse, R8 ;  /* 0x0000002700087224 */ /* 0x080fe200078e0208 */
[----:B------:R-:W-:Y:S01]  /*6f50*/  PRMT R53, R46, 0x8880, RZ ;  /* 0x000088802e357816 */ /* 0x000fe200000000ff */
[----:B------:R-:W-:Y:S01]  /*6f60*/  IMAD R10, R38, R10, RZ ;  /* 0x0000000a260a7224 */ /* 0x000fe200078e02ff */
[----:B------:R-:W-:Y:S01]  /*6f70*/  SHF.R.S32.HI R45, RZ, 0x18, R45 ;  /* 0x00000018ff2d7819 */ /* 0x000fe2000001142d */
[----:B------:R-:W-:Y:S01]  /*6f80*/  IMAD R9, R2, R39, R9 ;  /* 0x0000002702097224 */ /* 0x000fe200078e0209 */
[----:B------:R-:W-:Y:S01]  /*6f90*/  SHF.L.U32 R52, R46, 0x10, RZ ;  /* 0x000000102e347819 */ /* 0x000fe200000006ff */
[C---:B------:R-:W-:Y:S01]  /*6fa0*/  IMAD R0, R38.reuse, R20, RZ ;  /* 0x0000001426007224 */ /* 0x040fe200078e02ff */
[C---:B------:R-:W-:Y:S01]  /*6fb0*/  PRMT R50, R47.reuse, 0x8880, RZ ;  /* 0x000088802f327816 */ /* 0x040fe200000000ff */
[C---:B------:R-:W-:Y:S01]  /*6fc0*/  IMAD R11, R38.reuse, R11, RZ ;  /* 0x0000000b260b7224 */ /* 0x040fe200078e02ff */
[----:B------:R-:W-:Y:S01]  /*6fd0*/  SHF.R.S32.HI R46, RZ, 0x18, R46 ;  /* 0x00000018ff2e7819 */ /* 0x000fe2000001142e */
[C---:B------:R-:W-:Y:S01]  /*6fe0*/  IMAD R2, R38.reuse, R21, RZ ;  /* 0x0000001526027224 */ /* 0x040fe200078e02ff */
[----:B------:R-:W-:Y:S01]  /*6ff0*/  SHF.L.U32 R49, R47, 0x10, RZ ;  /* 0x000000102f317819 */ /* 0x000fe200000006ff */
[C---:B------:R-:W-:Y:S01]  /*7000*/  IMAD R20, R38.reuse, R24, RZ ;  /* 0x0000001826147224 */ /* 0x040fe200078e02ff */
[----:B------:R-:W-:Y:S01]  /*7010*/  SHF.R.S32.HI R47, RZ, 0x18, R47 ;  /* 0x00000018ff2f7819 */ /* 0x000fe2000001142f */
[----:B------:R-:W-:Y:S01]  /*7020*/  IMAD R21, R38, R25, RZ ;  /* 0x0000001926157224 */ /* 0x000fe200078e02ff */
[----:B------:R-:W-:Y:S01]  /*7030*/  SHF.L.U32 R57, R44, 0x8, RZ ;  /* 0x000000082c397819 */ /* 0x000fe200000006ff */
[----:B------:R-:W-:Y:S01]  /*7040*/  IMAD R24, R38, R28, RZ ;  /* 0x0000001c26187224 */ /* 0x000fe200078e02ff */
[----:B------:R-:W-:Y:S01]  /*7050*/  SHF.R.S32.HI R44, RZ, 0x18, R44 ;  /* 0x00000018ff2c7819 */ /* 0x000fe2000001142c */
[----:B------:R-:W-:Y:S01]  /*7060*/  IMAD R10, R3, R39, R10 ;  /* 0x00000027030a7224 */ /* 0x000fe200078e020a */
[----:B------:R-:W-:Y:S01]  /*7070*/  IADD3 R36, PT, PT, R36, 0x1, RZ ;  /* 0x0000000124247810 */ /* 0x000fe20007ffe0ff */
[C---:B------:R-:W-:Y:S02]  /*7080*/  IMAD R12, R38.reuse, R12, RZ ;  /* 0x0000000c260c7224 */ /* 0x040fe400078e02ff */
[C---:B------:R-:W-:Y:S02]  /*7090*/  IMAD R25, R38.reuse, R29, RZ ;  /* 0x0000001d26197224 */ /* 0x040fe400078e02ff */
[C---:B------:R-:W-:Y:S01]  /*70a0*/  IMAD R28, R38.reuse, R32, RZ ;  /* 0x00000020261c7224 */ /* 0x040fe200078e02ff */
[----:B------:R-:W-:Y:S01]  /*70b0*/  SHF.R.S32.HI R32, RZ, 0x18, R64 ;  /* 0x00000018ff207819 */ /* 0x000fe20000011440 */
[C---:B------:R-:W-:Y:S01]  /*70c0*/  IMAD R29, R38.reuse, R33, RZ ;  /* 0x00000021261d7224 */ /* 0x040fe200078e02ff */
[----:B------:R-:W-:Y:S01]  /*70d0*/  I2IP.S8.S32.SAT R33, R7, R6, RZ ;  /* 0x0000000607217239 */ /* 0x000fe200000014ff */
[----:B------:R-:W-:Y:S01]  /*70e0*/  IMAD R11, R41, R39, R11 ;  /* 0x00000027290b7224 */ /* 0x000fe200078e020b */
[----:B------:R-:W-:Y:S01]  /*70f0*/  MOV R7, R62 ;  /* 0x0000003e00077202 */ /* 0x000fe20000000f00 */
[C---:B------:R-:W-:Y:S01]  /*7100*/  IMAD R13, R38.reuse, R13, RZ ;  /* 0x0000000d260d7224 */ /* 0x040fe200078e02ff */
[----:B------:R-:W-:Y:S01]  /*7110*/  SHF.R.S32.HI R6, RZ, 0x18, R63 ;  /* 0x00000018ff067819 */ /* 0x000fe2000001143f */
[----:B------:R-:W-:Y:S01]  /*7120*/  IMAD R14, R38, R14, RZ ;  /* 0x0000000e260e7224 */ /* 0x000fe200078e02ff */
[----:B------:R-:W-:Y:S01]  /*7130*/  I2IP.S8.S32.SAT R41, R11, R10, RZ ;  /* 0x0000000a0b297239 */ /* 0x000fe200000014ff */
[----:B------:R-:W-:Y:S01]  /*7140*/  IMAD R12, R40, R39, R12 ;  /* 0x00000027280c7224 */ /* 0x000fe200078e020c */
[----:B------:R-:W-:Y:S01]  /*7150*/  I2IP.S8.S32.SAT R40, R5, R4, R33 ;  /* 0x0000000405287239 */ /* 0x000fe20000001421 */
[----:B------:R-:W-:Y:S01]  /*7160*/  IMAD R15, R38, R15, RZ ;  /* 0x0000000f260f7224 */ /* 0x000fe200078e02ff */
[----:B------:R-:W-:Y:S01]  /*7170*/  I2IP.S8.S32.SAT R41, R9, R8, R41 ;  /* 0x0000000809297239 */ /* 0x000fe20000001429 */
[-C--:B------:R-:W-:Y:S01]  /*7180*/  IMAD R13, R32, R39.reuse, R13 ;  /* 0x00000027200d7224 */ /* 0x080fe200078e020d */
[----:B------:R-:W-:Y:S01]  /*7190*/  SHF.R.S32.HI R10, RZ, 0x18, R61 ;  /* 0x00000018ff0a7819 */ /* 0x000fe2000001143d */
[----:B------:R-:W-:Y:S01]  /*71a0*/  IMAD R16, R38, R16, RZ ;  /* 0x0000001026107224 */ /* 0x000fe200078e02ff */
[----:B------:R-:W-:Y:S01]  /*71b0*/  SHF.R.S32.HI R5, RZ, 0x18, R58 ;  /* 0x00000018ff057819 */ /* 0x000fe2000001143a */
[----:B------:R-:W-:Y:S01]  /*71c0*/  IMAD R14, R6, R39, R14 ;  /* 0x00000027060e7224 */ /* 0x000fe200078e020e */
[----:B------:R-:W-:Y:S01]  /*71d0*/  SHF.R.S32.HI R11, RZ, 0x18, R60 ;  /* 0x00000018ff0b7819 */ /* 0x000fe2000001143c */
[----:B------:R-:W-:Y:S01]  /*71e0*/  IMAD R17, R38, R17, RZ ;  /* 0x0000001126117224 */ /* 0x000fe200078e02ff */
[----:B------:R-:W-:Y:S01]  /*71f0*/  SHF.R.S32.HI R6, RZ, 0x18, R57 ;  /* 0x00000018ff067819 */ /* 0x000fe20000011439 */
[-C--:B------:R-:W-:Y:S02]  /*7200*/  IMAD R15, R42, R39.reuse, R15 ;  /* 0x000000272a0f7224 */ /* 0x080fe400078e020f */
[C---:B------:R-:W-:Y:S02]  /*7210*/  IMAD R18, R38.reuse, R18, RZ ;  /* 0x0000001226127224 */ /* 0x040fe400078e02ff */
[----:B------:R-:W-:Y:S01]  /*7220*/  IMAD R16, R7, R39, R16 ;  /* 0x0000002707107224 */ /* 0x000fe200078e0210 */
[----:B------:R-:W-:Y:S01]  /*7230*/  I2IP.S8.S32.SAT R14, R15, R14, RZ ;  /* 0x0000000e0f0e7239 */ /* 0x000fe200000014ff */
[----:B------:R-:W-:Y:S01]  /*7240*/  IMAD R19, R38, R19, RZ ;  /* 0x0000001326137224 */ /* 0x000fe200078e02ff */
[----:B------:R-:W-:Y:S01]  /*7250*/  SHF.R.S32.HI R7, RZ, 0x18, R48 ;  /* 0x00000018ff077819 */ /* 0x000fe20000011430 */
[-C--:B------:R-:W-:Y:S01]  /*7260*/  IMAD R17, R10, R39.reuse, R17 ;  /* 0x000000270a117224 */ /* 0x080fe200078e0211 */
[----:B------:R-:W-:Y:S01]  /*7270*/  I2IP.S8.S32.SAT R42, R13, R12, R14 ;  /* 0x0000000c0d2a7239 */ /* 0x000fe2000000140e */
[-C--:B------:R-:W-:Y:S02]  /*7280*/  IMAD R18, R11, R39.reuse, R18 ;  /* 0x000000270b127224 */ /* 0x080fe400078e0212 */
[----:B------:R-:W-:Y:S02]  /*7290*/  IMAD.MOV.U32 R4, RZ, RZ, R59 ;  /* 0x000000ffff047224 */ /* 0x000fe400078e003b */
[-C--:B------:R-:W-:Y:S02]  /*72a0*/  IMAD R19, R43, R39.reuse, R19 ;  /* 0x000000272b137224 */ /* 0x080fe400078e0213 */
[----:B------:R-:W-:Y:S02]  /*72b0*/  IMAD R3, R38, R22, RZ ;  /* 0x0000001626037224 */ /* 0x000fe400078e02ff */
[----:B------:R-:W-:Y:S01]  /*72c0*/  IMAD R0, R4, R39, R0 ;  /* 0x0000002704007224 */ /* 0x000fe200078e0200 */
[----:B------:R-:W-:Y:S01]  /*72d0*/  I2IP.S8.S32.SAT R18, R19, R18, RZ ;  /* 0x0000001213127239 */ /* 0x000fe200000014ff */
[----:B------:R-:W-:Y:S01]  /*72e0*/  IMAD R23, R38, R23, RZ ;  /* 0x0000001726177224 */ /* 0x000fe200078e02ff */
[----:B------:R-:W-:Y:S01]  /*72f0*/  MOV R4, R56 ;  /* 0x0000003800047202 */ /* 0x000fe20000000f00 */
[-C--:B------:R-:W-:Y:S01]  /*7300*/  IMAD R2, R5, R39.reuse, R2 ;  /* 0x0000002705027224 */ /* 0x080fe200078e0202 */
[----:B------:R-:W-:Y:S01]  /*7310*/  I2IP.S8.S32.SAT R43, R17, R16, R18 ;  /* 0x00000010112b7239 */ /* 0x000fe20000001412 */
[-C--:B------:R-:W-:Y:S01]  /*7320*/  IMAD R3, R6, R39.reuse, R3 ;  /* 0x0000002706037224 */ /* 0x080fe200078e0203 */
[----:B------:R-:W-:Y:S01]  /*7330*/  SHF.R.S32.HI R5, RZ, 0x18, R55 ;  /* 0x00000018ff057819 */ /* 0x000fe20000011437 */
[-C--:B------:R-:W-:Y:S01]  /*7340*/  IMAD R23, R44, R39.reuse, R23 ;  /* 0x000000272c177224 */ /* 0x080fe200078e0217 */
[----:B------:R-:W-:Y:S01]  /*7350*/  SHF.R.S32.HI R6, RZ, 0x18, R54 ;  /* 0x00000018ff067819 */ /* 0x000fe20000011436 */
[----:B------:R-:W-:Y:S01]  /*7360*/  IMAD R22, R38, R26, RZ ;  /* 0x0000001a26167224 */ /* 0x000fe200078e02ff */
[----:B------:R1:W-:Y:S01]  /*7370*/  STS.128 [R79+UR44+0x1400], R40 ;  /* 0x001400284f007988 */ /* 0x0003e20008000c2c */
[----:B------:R-:W-:Y:S01]  /*7380*/  IMAD R20, R4, R39, R20 ;  /* 0x0000002704147224 */ /* 0x000fe200078e0214 */
[----:B------:R-:W-:Y:S01]  /*7390*/  I2IP.S8.S32.SAT R3, R23, R3, RZ ;  /* 0x0000000317037239 */ /* 0x000fe200000014ff */
[----:B------:R-:W-:Y:S01]  /*73a0*/  IMAD R27, R38, R27, RZ ;  /* 0x0000001b261b7224 */ /* 0x000fe200078e02ff */
[----:B------:R-:W-:Y:S01]  /*73b0*/  MOV R4, R53 ;  /* 0x0000003500047202 */ /* 0x000fe20000000f00 */
[-C--:B------:R-:W-:Y:S01]  /*73c0*/  IMAD R21, R5, R39.reuse, R21 ;  /* 0x0000002705157224 */ /* 0x080fe200078e0215 */
[----:B------:R-:W-:Y:S01]  /*73d0*/  SHF.R.S32.HI R5, RZ, 0x18, R52 ;  /* 0x00000018ff057819 */ /* 0x000fe20000011434 */
[-C--:B------:R-:W-:Y:S01]  /*73e0*/  IMAD R22, R6, R39.reuse, R22 ;  /* 0x0000002706167224 */ /* 0x080fe200078e0216 */
[----:B------:R-:W-:Y:S01]  /*73f0*/  SHF.R.S32.HI R6, RZ, 0x18, R49 ;  /* 0x00000018ff067819 */ /* 0x000fe20000011431 */
[-C--:B------:R-:W-:Y:S02]  /*7400*/  IMAD R27, R45, R39.reuse, R27 ;  /* 0x000000272d1b7224 */ /* 0x080fe400078e021b */
[-C--:B------:R-:W-:Y:S01]  /*7410*/  IMAD R24, R4, R39.reuse, R24 ;  /* 0x0000002704187224 */ /* 0x080fe200078e0218 */
[----:B------:R-:W-:Y:S01]  /*7420*/  SHF.R.S32.HI R4, RZ, 0x18, R51 ;  /* 0x00000018ff047819 */ /* 0x000fe20000011433 */
[C---:B------:R-:W-:Y:S02]  /*7430*/  IMAD R26, R38.reuse, R30, RZ ;  /* 0x0000001e261a7224 */ /* 0x040fe400078e02ff */
[----:B------:R-:W-:Y:S01]  /*7440*/  IMAD R25, R5, R39, R25 ;  /* 0x0000002705197224 */ /* 0x000fe200078e0219 */
[----:B------:R-:W-:Y:S01]  /*7450*/  MOV R5, R50 ;  /* 0x0000003200057202 */ /* 0x000fe20000000f00 */
[----:B------:R-:W-:Y:S02]  /*7460*/  IMAD R31, R38, R31, RZ ;  /* 0x0000001f261f7224 */ /* 0x000fe400078e02ff */
[-C--:B------:R-:W-:Y:S01]  /*7470*/  IMAD R26, R4, R39.reuse, R26 ;  /* 0x00000027041a7224 */ /* 0x080fe200078e021a */
[----:B------:R-:W-:Y:S01]  /*7480*/  I2IP.S8.S32.SAT R4, R2, R0, R3 ;  /* 0x0000000002047239 */ /* 0x000fe20000001403 */
[-C--:B------:R-:W-:Y:S02]  /*7490*/  IMAD R31, R46, R39.reuse, R31 ;  /* 0x000000272e1f7224 */ /* 0x080fe400078e021f */
[-C--:B------:R-:W-:Y:S01]  /*74a0*/  IMAD R28, R5, R39.reuse, R28 ;  /* 0x00000027051c7224 */ /* 0x080fe200078e021c */
[----:B------:R-:W-:Y:S01]  /*74b0*/  I2IP.S8.S32.SAT R5, R27, R22, RZ ;  /* 0x000000161b057239 */ /* 0x000fe200000014ff */
[----:B------:R-:W-:Y:S02]  /*74c0*/  IMAD R30, R38, R34, RZ ;  /* 0x00000022261e7224 */ /* 0x000fe400078e02ff */
[----:B------:R-:W-:Y:S01]  /*74d0*/  IMAD R29, R6, R39, R29 ;  /* 0x00000027061d7224 */ /* 0x000fe200078e021d */
[----:B------:R-:W-:Y:S01]  /*74e0*/  I2IP.S8.S32.SAT R6, R31, R26, RZ ;  /* 0x0000001a1f067239 */ /* 0x000fe200000014ff */
[----:B------:R-:W-:Y:S01]  /*74f0*/  IMAD R35, R38, R35, RZ ;  /* 0x0000002326237224 */ /* 0x000fe200078e02ff */
[----:B------:R-:W-:Y:S01]  /*7500*/  I2IP.S8.S32.SAT R5, R21, R20, R5 ;  /* 0x0000001415057239 */ /* 0x000fe20000001405 */
[-C--:B------:R-:W-:Y:S01]  /*7510*/  IMAD R30, R7, R39.reuse, R30 ;  /* 0x00000027071e7224 */ /* 0x080fe200078e021e */
[----:B------:R-:W-:Y:S01]  /*7520*/  I2IP.S8.S32.SAT R6, R25, R24, R6 ;  /* 0x0000001819067239 */ /* 0x000fe20000001406 */
[----:B------:R-:W-:Y:S05]  /*7530*/  IMAD R35, R47, R39, R35 ;  /* 0x000000272f237224 */ /* 0x000fea00078e0223 */
[----:B------:R-:W-:Y:S04]  /*7540*/  I2IP.S8.S32.SAT R7, R35, R30, RZ ;  /* 0x0000001e23077239 */ /* 0x000fe800000014ff */
[----:B------:R-:W-:Y:S05]  /*7550*/  I2IP.S8.S32.SAT R7, R29, R28, R7 ;  /* 0x0000001c1d077239 */ /* 0x000fea0000001407 */
[----:B------:R1:W-:Y:S01]  /*7560*/  STS.128 [R78+0x1010], R4 ;  /* 0x001010044e007388 */ /* 0x0003e20000000c00 */
[----:B------:R-:W-:Y:S01]  /*7570*/  @!PT LDS RZ, [RZ] ;  /* 0x00000000fffff984 */ /* 0x000fe20000000800 */
[----:B------:R-:W-:Y:S01]  /*7580*/  @!PT LDS RZ, [RZ] ;  /* 0x00000000fffff984 */ /* 0x000fe20000000800 */
[----:B------:R-:W-:Y:S01]  /*7590*/  @!PT LDS RZ, [RZ] ;  /* 0x00000000fffff984 */ /* 0x000fe20000000800 */
[----:B------:R-:W-:Y:S01]  /*75a0*/  @!PT LDS RZ, [RZ] ;  /* 0x00000000fffff984 */ /* 0x000fe20000000800 */
[----:B------:R3:W-:Y:S07]  /*75b0*/  MEMBAR.ALL.CTA ;  /* 0x0000000000007992 */ /* 0x0007ee0000008000 */
[----:B---3--:R-:W3:Y:S02]  /*75c0*/  FENCE.VIEW.ASYNC.S ;  /* 0x00000000000073c6 */ /* 0x008ee40000000000 */
[----:B---3--:R-:W-:Y:S06]  /*75d0*/  BAR.SYNC.DEFER_BLOCKING 0x1, 0x80 ;  /* 0x0042000000007b1d */ /* 0x008fec0000010000 */
[----:B------:R-:W-:Y:S05]  /*75e0*/  @P0 BRA `(.L_x_124) ;  /* 0x0000000000300947 */ /* 0x000fea0003800000 */
[----:B------:R-:W-:Y:S02]  /*75f0*/  UIADD3 UR4, UPT, UPT, UR44, 0x1400, URZ ;  /* 0x000014002c047890 */ /* 0x000fe4000fffe0ff */
[----:B------:R-:W-:Y:S02]  /*7600*/  USHF.L.U32 UR9, UR45, 0x6, URZ ;  /* 0x000000062d097899 */ /* 0x000fe400080006ff */
[----:B------:R-:W-:Y:S02]  /*7610*/  USHF.L.U32 UR10, UR46, 0x6, URZ ;  /* 0x000000062e0a7899 */ /* 0x000fe400080006ff */
[----:B------:R-:W-:Y:S01]  /*7620*/  MOV R86, UR4 ;  /* 0x0000000400567c02 */ /* 0x000fe20008000f00 */
[----:B------:R-:W-:Y:S01]  /*7630*/  UIADD3 UR4, UP0, UPT, UR62, 0x680, URZ ;  /* 0x000006803e047890 */ /* 0x000fe2000ff1e0ff */
[----:B------:R-:W-:Y:S02]  /*7640*/  UMOV UR11, UR36 ;  /* 0x00000024000b7c82 */ /* 0x000fe40008000000 */
[----:B------:R-:W-:Y:S01]  /*7650*/  R2UR UR8, R86 ;  /* 0x00000000560872ca */ /* 0x000fe200000e0000 */
[----:B------:R-:W-:Y:S11]  /*7660*/  UIADD3.X UR5, UPT, UPT, URZ, UR63, URZ, UP0, !UPT ;  /* 0x0000003fff057290 */ /* 0x000ff600087fe4ff */
[----:B------:R-:W-:Y:S01]  /*7670*/  @!UPT UIADD3 URZ, UPT, UPT, URZ, URZ, URZ ;  /* 0x000000fffffff290 */ /* 0x000fe2000fffe0ff */
[----:B------:R3:W-:Y:S01]  /*7680*/  UTMASTG.3D [UR8], [UR4] ;  /* 0x00000008040073b5 */ /* 0x0007e20008010000 */
[----:B------:R0:W-:Y:S01]  /*7690*/  UTMACMDFLUSH ;  /* 0x00000000000079b7 */ /* 0x0001e20000000000 */
[----:B---3--:R-:W-:Y:S04]  /*76a0*/  DEPBAR.LE SB0, 0x0 ;  /* 0x000080000000791a */ /* 0x008fe80000000000 */
.L_x_124:
[----:B------:R-:W-:Y:S05]  /*76b0*/  BSYNC.RECONVERGENT B0 ;  /* 0x0000000000007941 */ /* 0x000fea0003800200 */
.L_x_123:
[----:B------:R-:W-:Y:S01]  /*76c0*/  BAR.SYNC.DEFER_BLOCKING 0x1, 0x80 ;  /* 0x0042000000007b1d */ /* 0x000fe20000010000 */
[----:B------:R-:W-:Y:S01]  /*76d0*/  ISETP.NE.AND P0, PT, R82, 0x2, PT ;  /* 0x000000025200780c */ /* 0x000fe20003f05270 */
[----:B------:R-:W-:Y:S01]  /*76e0*/  UISETP.NE.AND UP0, UPT, UR47, URZ, UPT ;  /* 0x000000ff2f00728c */ /* 0x000fe2000bf05270 */
[----:B------:R-:W-:Y:S01]  /*76f0*/  ISETP.NE.AND P1, PT, R36, 0x4, PT ;  /* 0x000000042400780c */ /* 0x000fe20003f25270 */
[----:B------:R-:W-:Y:S01]  /*7700*/  UIADD3 UR45, UPT, UPT, UR37, UR57, URZ ;  /* 0x00000039252d7290 */ /* 0x000fe2000fffe0ff */
[----:B------:R-:W-:Y:S01]  /*7710*/  SEL R2, RZ, 0x1, P0 ;  /* 0x00000001ff027807 */ /* 0x000fe20000000000 */
[----:B------:R-:W-:Y:S01]  /*7720*/  UIADD3 UR46, UPT, UPT, UR38, UR60, URZ ;  /* 0x0000003c262e7290 */ /* 0x000fe2000fffe0ff */
[----:B------:R-:W-:Y:S02]  /*7730*/  SEL R0, RZ, 0x1, P1 ;  /* 0x00000001ff007807 */ /* 0x000fe40000800000 */
[----:B------:R-:W-:Y:S02]  /*7740*/  LOP3.LUT R84, R84, R2, RZ, 0x3c, !PT ;  /* 0x0000000254547212 */ /* 0x000fe400078e3cff */
[----:B------:R-:W-:Y:S02]  /*7750*/  LOP3.LUT R85, R85, R0, RZ, 0x3c, !PT ;  /* 0x0000000055557212 */ /* 0x000fe400078e3cff */
[----:B------:R-:W-:Y:S02]  /*7760*/  SEL R82, R82, RZ, P0 ;  /* 0x000000ff52527207 */ /* 0x000fe40000000000 */
[----:B------:R-:W-:Y:S01]  /*7770*/  SEL R36, R36, RZ, P1 ;  /* 0x000000ff24247207 */ /* 0x000fe20000800000 */
[----:B------:R-:W-:Y:S01]  /*7780*/  UMOV UR36, UR51 ;  /* 0x0000003300247c82 */ /* 0x000fe20008000000 */
[----:B------:R-:W-:Y:S05]  /*7790*/  BRA.U UP0, `(.L_x_125) ;  /* 0xffffffe500107547 */ /* 0x000fea000b83ffff */
[----:B------:R-:W-:Y:S05]  /*77a0*/  EXIT ;  /* 0x000000000000794d */ /* 0x000fea0003800000 */
.L_x_25:
[----:B---3--:R3:W4:Y:S02]  /*77b0*/  SYNCS.PHASECHK.TRANS64.TRYWAIT P0, [R0+URZ+0x240], R2 ;  /* 0x00024002000075a7 */ /* 0x00872400080011ff */
[----:B----4-:R-:W-:Y:S05]  /*77c0*/  @!P0 NANOSLEEP.SYNCS 0x989680 ;  /* 0x009896800000895d */ /* 0x010fea0003900000 */
[----:B------:R-:W4:Y:S02]  /*77d0*/  @!P0 SYNCS.PHASECHK.TRANS64 P0, [R0+URZ+0x240], R2 ;  /* 0x00024002000085a7 */ /* 0x000f2400080010ff */
[----:B----4-:R-:W-:Y:S05]  /*77e0*/  @!P0 BRA `(.L_x_25) ;  /* 0xfffffffc00f08947 */ /* 0x010fea000383ffff */
[----:B------:R-:W-:Y:S05]  /*77f0*/  BRA `(.L_x_126) ;  /* 0xffffffa000bc7947 */ /* 0x000fea000383ffff */
.L_x_28:
[----:B--2---:R-:W-:-:S07]  /*7800*/  MOV R0, UR33 ;  /* 0x0000002100007c02 */ /* 0x004fce0008000f00 */
.L_x_127:
[----:B--2---:R2:W3:Y:S02]  /*7810*/  SYNCS.PHASECHK.TRANS64.TRYWAIT P0, [R0+URZ+0xd8], R3 ;  /* 0x0000d803000075a7 */ /* 0x0044e400080011ff */
[----:B---3--:R-:W-:Y:S05]  /*7820*/  @!P0 NANOSLEEP.SYNCS 0x989680 ;  /* 0x009896800000895d */ /* 0x008fea0003900000 */
[----:B------:R-:W3:Y:S02]  /*7830*/  @!P0 SYNCS.PHASECHK.TRANS64 P0, [R0+URZ+0xd8], R3 ;  /* 0x0000d803000085a7 */ /* 0x000ee400080010ff */
[----:B---3--:R-:W-:Y:S05]  /*7840*/  @!P0 BRA `(.L_x_127) ;  /* 0xfffffffc00f08947 */ /* 0x008fea000383ffff */
[----:B------:R-:W-:Y:S05]  /*7850*/  BRA `(.L_x_27) ;  /* 0xffffffa400047947 */ /* 0x000fea000383ffff */
.L_x_35:
[----:B-1----:R-:W-:-:S07]  /*7860*/  MOV R0, UR17 ;  /* 0x0000001100007c02 */ /* 0x002fce0008000f00 */
.L_x_128:
[----:B-1----:R1:W2:Y:S02]  /*7870*/  SYNCS.PHASECHK.TRANS64.TRYWAIT P0, [R0+URZ+0xd8], R3 ;  /* 0x0000d803000075a7 */ /* 0x0022a400080011ff */
[----:B--2---:R-:W-:Y:S05]  /*7880*/  @!P0 NANOSLEEP.SYNCS 0x989680 ;  /* 0x009896800000895d */ /* 0x004fea0003900000 */
[----:B------:R-:W2:Y:S02]  /*7890*/  @!P0 SYNCS.PHASECHK.TRANS64 P0, [R0+URZ+0xd8], R3 ;  /* 0x0000d803000085a7 */ /* 0x000ea400080010ff */
[----:B--2---:R-:W-:Y:S05]  /*78a0*/  @!P0 BRA `(.L_x_128) ;  /* 0xfffffffc00f08947 */ /* 0x004fea000383ffff */
[----:B------:R-:W-:Y:S05]  /*78b0*/  BRA `(.L_x_34) ;  /* 0xffffffa400c07947 */ /* 0x000fea000383ffff */
.L_x_40:
[----:B-1----:R1:W2:Y:S02]  /*78c0*/  SYNCS.PHASECHK.TRANS64.TRYWAIT P0, [R3+URZ+0x1d0], R0 ;  /* 0x0001d000030075a7 */ /* 0x0022a400080011ff */
[----:B--2---:R-:W-:Y:S05]  /*78d0*/  @!P0 NANOSLEEP.SYNCS 0x989680 ;  /* 0x009896800000895d */ /* 0x004fea0003900000 */
[----:B------:R-:W2:Y:S02]  /*78e0*/  @!P0 SYNCS.PHASECHK.TRANS64 P0, [R3+URZ+0x1d0], R0 ;  /* 0x0001d000030085a7 */ /* 0x000ea400080010ff */
[----:B--2---:R-:W-:Y:S05]  /*78f0*/  @!P0 BRA `(.L_x_40) ;  /* 0xfffffffc00f08947 */ /* 0x004fea000383ffff */
[----:B------:R-:W-:Y:S05]  /*7900*/  BRA `(.L_x_129) ;  /* 0xffffffa800647947 */ /* 0x000fea000383ffff */
.L_x_44:
[----:B------:R-:W-:-:S07]  /*7910*/  MOV R0, UR4 ;  /* 0x0000000400007c02 */ /* 0x000fce0008000f00 */
.L_x_130:
[----:B-1----:R1:W2:Y:S02]  /*7920*/  SYNCS.PHASECHK.TRANS64.TRYWAIT P0, [R0+URZ], R2 ;  /* 0x00000002000075a7 */ /* 0x0022a400080011ff */
[----:B--2---:R-:W-:Y:S05]  /*7930*/  @!P0 NANOSLEEP.SYNCS 0x989680 ;  /* 0x009896800000895d */ /* 0x004fea0003900000 */
[----:B------:R-:W2:Y:S02]  /*7940*/  @!P0 SYNCS.PHASECHK.TRANS64 P0, [R0+URZ], R2 ;  /* 0x00000002000085a7 */ /* 0x000ea400080010ff */
[----:B--2---:R-:W-:Y:S05]  /*7950*/  @!P0 BRA `(.L_x_130) ;  /* 0xfffffffc00f08947 */ /* 0x004fea000383ffff */
[----:B------:R-:W-:Y:S05]  /*7960*/  BRA `(.L_x_131) ;  /* 0xffffffb000087947 */ /* 0x000fea000383ffff */
.L_x_45:
[----:B------:R-:W-:-:S07]  /*7970*/  MOV R0, UR5 ;  /* 0x0000000500007c02 */ /* 0x000fce0008000f00 */
.L_x_132:
[----:B-1----:R1:W2:Y:S02]  /*7980*/  SYNCS.PHASECHK.TRANS64.TRYWAIT P0, [R0+URZ], R3 ;  /* 0x00000003000075a7 */ /* 0x0022a400080011ff */
[----:B--2---:R-:W-:Y:S05]  /*7990*/  @!P0 NANOSLEEP.SYNCS 0x989680 ;  /* 0x009896800000895d */ /* 0x004fea0003900000 */
[----:B------:R-:W2:Y:S02]  /*79a0*/  @!P0 SYNCS.PHASECHK.TRANS64 P0, [R0+URZ], R3 ;  /* 0x00000003000085a7 */ /* 0x000ea400080010ff */
[----:B--2---:R-:W-:Y:S05]  /*79b0*/  @!P0 BRA `(.L_x_132) ;  /* 0xfffffffc00f08947 */ /* 0x004fea000383ffff */
[----:B------:R-:W-:Y:S05]  /*79c0*/  BRA `(.L_x_133) ;  /* 0xffffffb000147947 */ /* 0x000fea000383ffff */
.L_x_46:
[----:B------:R-:W-:-:S07]  /*79d0*/  MOV R0, UR5 ;  /* 0x0000000500007c02 */ /* 0x000fce0008000f00 */
.L_x_134:
[----:B-1----:R1:W2:Y:S02]  /*79e0*/  SYNCS.PHASECHK.TRANS64.TRYWAIT P0, [R0+URZ], R3 ;  /* 0x00000003000075a7 */ /* 0x0022a400080011ff */
[----:B--2---:R-:W-:Y:S05]  /*79f0*/  @!P0 NANOSLEEP.SYNCS 0x989680 ;  /* 0x009896800000895d */ /* 0x004fea0003900000 */
[----:B------:R-:W2:Y:S02]  /*7a00*/  @!P0 SYNCS.PHASECHK.TRANS64 P0, [R0+URZ], R3 ;  /* 0x00000003000085a7 */ /* 0x000ea400080010ff */
[----:B--2---:R-:W-:Y:S05]  /*7a10*/  @!P0 BRA `(.L_x_134) ;  /* 0xfffffffc00f08947 */ /* 0x004fea000383ffff */
[----:B------:R-:W-:Y:S05]  /*7a20*/  BRA `(.L_x_135) ;  /* 0xffffffb000207947 */ /* 0x000fea000383ffff */
.L_x_47:
[----:B------:R-:W-:-:S07]  /*7a30*/  MOV R0, UR5 ;  /* 0x0000000500007c02 */ /* 0x000fce0008000f00 */
.L_x_136:
[----:B-1----:R1:W2:Y:S02]  /*7a40*/  SYNCS.PHASECHK.TRANS64.TRYWAIT P0, [R0+URZ], R3 ;  /* 0x00000003000075a7 */ /* 0x0022a400080011ff */
[----:B--2---:R-:W-:Y:S05]  /*7a50*/  @!P0 NANOSLEEP.SYNCS 0x989680 ;  /* 0x009896800000895d */ /* 0x004fea0003900000 */
[----:B------:R-:W2:Y:S02]  /*7a60*/  @!P0 SYNCS.PHASECHK.TRANS64 P0, [R0+URZ], R3 ;  /* 0x00000003000085a7 */ /* 0x000ea400080010ff */
[----:B--2---:R-:W-:Y:S05]  /*7a70*/  @!P0 BRA `(.L_x_136) ;  /* 0xfffffffc00f08947 */ /* 0x004fea000383ffff */
[----:B------:R-:W-:Y:S05]  /*7a80*/  BRA `(.L_x_137) ;  /* 0xffffffb0002c7947 */ /* 0x000fea000383ffff */
.L_x_48:
[----:B------:R-:W-:-:S07]  /*7a90*/  MOV R0, UR5 ;  /* 0x0000000500007c02 */ /* 0x000fce0008000f00 */
.L_x_138:
[----:B-1----:R1:W2:Y:S02]  /*7aa0*/  SYNCS.PHASECHK.TRANS64.TRYWAIT P0, [R0+URZ], R3 ;  /* 0x00000003000075a7 */ /* 0x0022a400080011ff */
[----:B--2---:R-:W-:Y:S05]  /*7ab0*/  @!P0 NANOSLEEP.SYNCS 0x989680 ;  /* 0x009896800000895d */ /* 0x004fea0003900000 */
[----:B------:R-:W2:Y:S02]  /*7ac0*/  @!P0 SYNCS.PHASECHK.TRANS64 P0, [R0+URZ], R3 ;  /* 0x00000003000085a7 */ /* 0x000ea400080010ff */
[----:B--2---:R-:W-:Y:S05]  /*7ad0*/  @!P0 BRA `(.L_x_138) ;  /* 0xfffffffc00f08947 */ /* 0x004fea000383ffff */
[----:B------:R-:W-:Y:S05]  /*7ae0*/  BRA `(.L_x_139) ;  /* 0xffffffb000387947 */ /* 0x000fea000383ffff */
.L_x_49:
[----:B------:R-:W-:-:S07]  /*7af0*/  MOV R0, UR5 ;  /* 0x0000000500007c02 */ /* 0x000fce0008000f00 */
.L_x_140:
[----:B-1----:R1:W2:Y:S02]  /*7b00*/  SYNCS.PHASECHK.TRANS64.TRYWAIT P0, [R0+URZ], R3 ;  /* 0x00000003000075a7 */ /* 0x0022a400080011ff */
[----:B--2---:R-:W-:Y:S05]  /*7b10*/  @!P0 NANOSLEEP.SYNCS 0x989680 ;  /* 0x009896800000895d */ /* 0x004fea0003900000 */
[----:B------:R-:W2:Y:S02]  /*7b20*/  @!P0 SYNCS.PHASECHK.TRANS64 P0, [R0+URZ], R3 ;  /* 0x00000003000085a7 */ /* 0x000ea400080010ff */
[----:B--2---:R-:W-:Y:S05]  /*7b30*/  @!P0 BRA `(.L_x_140) ;  /* 0xfffffffc00f08947 */ /* 0x004fea000383ffff */
[----:B------:R-:W-:Y:S05]  /*7b40*/  BRA `(.L_x_141) ;  /* 0xffffffb000447947 */ /* 0x000fea000383ffff */
.L_x_50:
[----:B------:R-:W-:-:S07]  /*7b50*/  MOV R0, UR5 ;  /* 0x0000000500007c02 */ /* 0x000fce0008000f00 */
.L_x_142:
[----:B-1----:R1:W2:Y:S02]  /*7b60*/  SYNCS.PHASECHK.TRANS64.TRYWAIT P0, [R0+URZ], R3 ;  /* 0x00000003000075a7 */ /* 0x0022a400080011ff */
[----:B--2---:R-:W-:Y:S05]  /*7b70*/  @!P0 NANOSLEEP.SYNCS 0x989680 ;  /* 0x009896800000895d */ /* 0x004fea0003900000 */
[----:B------:R-:W2:Y:S02]  /*7b80*/  @!P0 SYNCS.PHASECHK.TRANS64 P0, [R0+URZ], R3 ;  /* 0x00000003000085a7 */ /* 0x000ea400080010ff */
[----:B--2---:R-:W-:Y:S05]  /*7b90*/  @!P0 BRA `(.L_x_142) ;  /* 0xfffffffc00f08947 */ /* 0x004fea000383ffff */
[----:B------:R-:W-:Y:S05]  /*7ba0*/  BRA `(.L_x_143) ;  /* 0xffffffb000507947 */ /* 0x000fea000383ffff */
.L_x_51:
[----:B------:R-:W-:-:S07]  /*7bb0*/  MOV R0, UR5 ;  /* 0x0000000500007c02 */ /* 0x000fce0008000f00 */
.L_x_144:
[----:B-1----:R1:W2:Y:S02]  /*7bc0*/  SYNCS.PHASECHK.TRANS64.TRYWAIT P0, [R0+URZ], R3 ;  /* 0x00000003000075a7 */ /* 0x0022a400080011ff */
[----:B--2---:R-:W-:Y:S05]  /*7bd0*/  @!P0 NANOSLEEP.SYNCS 0x989680 ;  /* 0x009896800000895d */ /* 0x004fea0003900000 */
[----:B------:R-:W2:Y:S02]  /*7be0*/  @!P0 SYNCS.PHASECHK.TRANS64 P0, [R0+URZ], R3 ;  /* 0x00000003000085a7 */ /* 0x000ea400080010ff */
[----:B--2---:R-:W-:Y:S05]  /*7bf0*/  @!P0 BRA `(.L_x_144) ;  /* 0xfffffffc00f08947 */ /* 0x004fea000383ffff */
[----:B------:R-:W-:Y:S05]  /*7c00*/  BRA `(.L_x_145) ;  /* 0xffffffb0005c7947 */ /* 0x000fea000383ffff */
.L_x_52:
[----:B------:R-:W-:-:S07]  /*7c10*/  MOV R0, UR5 ;  /* 0x0000000500007c02 */ /* 0x000fce0008000f00 */
.L_x_146:
[----:B-1----:R1:W2:Y:S02]  /*7c20*/  SYNCS.PHASECHK.TRANS64.TRYWAIT P0, [R0+URZ], R3 ;  /* 0x00000003000075a7 */ /* 0x0022a400080011ff */
[----:B--2---:R-:W-:Y:S05]  /*7c30*/  @!P0 NANOSLEEP.SYNCS 0x989680 ;  /* 0x009896800000895d */ /* 0x004fea0003900000 */
[----:B------:R-:W2:Y:S02]  /*7c40*/  @!P0 SYNCS.PHASECHK.TRANS64 P0, [R0+URZ], R3 ;  /* 0x00000003000085a7 */ /* 0x000ea400080010ff */
[----:B--2---:R-:W-:Y:S05]  /*7c50*/  @!P0 BRA `(.L_x_146) ;  /* 0xfffffffc00f08947 */ /* 0x004fea000383ffff */
[----:B------:R-:W-:Y:S05]  /*7c60*/  BRA `(.L_x_147) ;  /* 0xffffffb000687947 */ /* 0x000fea000383ffff */
.L_x_53:
[----:B------:R-:W-:-:S07]  /*7c70*/  MOV R0, UR5 ;  /* 0x0000000500007c02 */ /* 0x000fce0008000f00 */
.L_x_148:
[----:B-1----:R1:W2:Y:S02]  /*7c80*/  SYNCS.PHASECHK.TRANS64.TRYWAIT P0, [R0+URZ], R3 ;  /* 0x00000003000075a7 */ /* 0x0022a400080011ff */
[----:B--2---:R-:W-:Y:S05]  /*7c90*/  @!P0 NANOSLEEP.SYNCS 0x989680 ;  /* 0x009896800000895d */ /* 0x004fea0003900000 */
[----:B------:R-:W2:Y:S02]  /*7ca0*/  @!P0 SYNCS.PHASECHK.TRANS64 P0, [R0+URZ], R3 ;  /* 0x00000003000085a7 */ /* 0x000ea400080010ff */
[----:B--2---:R-:W-:Y:S05]  /*7cb0*/  @!P0 BRA `(.L_x_148) ;  /* 0xfffffffc00f08947 */ /* 0x004fea000383ffff */
[----:B------:R-:W-:Y:S05]  /*7cc0*/  BRA `(.L_x_149) ;  /* 0xffffffb000747947 */ /* 0x000fea000383ffff */
.L_x_54:
[----:B------:R-:W-:-:S07]  /*7cd0*/  MOV R0, UR5 ;  /* 0x0000000500007c02 */ /* 0x000fce0008000f00 */
.L_x_150:
[----:B-1----:R1:W2:Y:S02]  /*7ce0*/  SYNCS.PHASECHK.TRANS64.TRYWAIT P0, [R0+URZ], R3 ;  /* 0x00000003000075a7 */ /* 0x0022a400080011ff */
[----:B--2---:R-:W-:Y:S05]  /*7cf0*/  @!P0 NANOSLEEP.SYNCS 0x989680 ;  /* 0x009896800000895d */ /* 0x004fea0003900000 */
[----:B------:R-:W2:Y:S02]  /*7d00*/  @!P0 SYNCS.PHASECHK.TRANS64 P0, [R0+URZ], R3 ;  /* 0x00000003000085a7 */ /* 0x000ea400080010ff */
[----:B--2---:R-:W-:Y:S05]  /*7d10*/  @!P0 BRA `(.L_x_150) ;  /* 0xfffffffc00f08947 */ /* 0x004fea000383ffff */
[----:B------:R-:W-:Y:S05]  /*7d20*/  BRA `(.L_x_151) ;  /* 0xffffffb000807947 */ /* 0x000fea000383ffff */
.L_x_55:
[----:B------:R-:W-:-:S07]  /*7d30*/  MOV R0, UR5 ;  /* 0x0000000500007c02 */ /* 0x000fce0008000f00 */
.L_x_152:
[----:B-1----:R1:W2:Y:S02]  /*7d40*/  SYNCS.PHASECHK.TRANS64.TRYWAIT P0, [R0+URZ], R3 ;  /* 0x00000003000075a7 */ /* 0x0022a400080011ff */
[----:B--2---:R-:W-:Y:S05]  /*7d50*/  @!P0 NANOSLEEP.SYNCS 0x989680 ;  /* 0x009896800000895d */ /* 0x004fea0003900000 */
[----:B------:R-:W2:Y:S02]  /*7d60*/  @!P0 SYNCS.PHASECHK.TRANS64 P0, [R0+URZ], R3 ;  /* 0x00000003000085a7 */ /* 0x000ea400080010ff */
[----:B--2---:R-:W-:Y:S05]  /*7d70*/  @!P0 BRA `(.L_x_152) ;  /* 0xfffffffc00f08947 */ /* 0x004fea000383ffff */
[----:B------:R-:W-:Y:S05]  /*7d80*/  BRA `(.L_x_153) ;  /* 0xffffffb0008c7947 */ /* 0x000fea000383ffff */
.L_x_56:
[----:B------:R-:W-:-:S07]  /*7d90*/  MOV R0, UR5 ;  /* 0x0000000500007c02 */ /* 0x000fce0008000f00 */
.L_x_154:
[----:B-1----:R1:W2:Y:S02]  /*7da0*/  SYNCS.PHASECHK.TRANS64.TRYWAIT P0, [R0+URZ], R3 ;  /* 0x00000003000075a7 */ /* 0x0022a400080011ff */
[----:B--2---:R-:W-:Y:S05]  /*7db0*/  @!P0 NANOSLEEP.SYNCS 0x989680 ;  /* 0x009896800000895d */ /* 0x004fea0003900000 */
[----:B------:R-:W2:Y:S02]  /*7dc0*/  @!P0 SYNCS.PHASECHK.TRANS64 P0, [R0+URZ], R3 ;  /* 0x00000003000085a7 */ /* 0x000ea400080010ff */
[----:B--2---:R-:W-:Y:S05]  /*7dd0*/  @!P0 BRA `(.L_x_154) ;  /* 0xfffffffc00f08947 */ /* 0x004fea000383ffff */
[----:B------:R-:W-:Y:S05]  /*7de0*/  BRA `(.L_x_155) ;  /* 0xffffffb000987947 */ /* 0x000fea000383ffff */
.L_x_57:
[----:B------:R-:W-:-:S07]  /*7df0*/  MOV R0, UR5 ;  /* 0x0000000500007c02 */ /* 0x000fce0008000f00 */
.L_x_156:
[----:B-1----:R1:W2:Y:S02]  /*7e00*/  SYNCS.PHASECHK.TRANS64.TRYWAIT P0, [R0+URZ], R3 ;  /* 0x00000003000075a7 */ /* 0x0022a400080011ff */
[----:B--2---:R-:W-:Y:S05]  /*7e10*/  @!P0 NANOSLEEP.SYNCS 0x989680 ;  /* 0x009896800000895d */ /* 0x004fea0003900000 */
[----:B------:R-:W2:Y:S02]  /*7e20*/  @!P0 SYNCS.PHASECHK.TRANS64 P0, [R0+URZ], R3 ;  /* 0x00000003000085a7 */ /* 0x000ea400080010ff */
[----:B--2---:R-:W-:Y:S05]  /*7e30*/  @!P0 BRA `(.L_x_156) ;  /* 0xfffffffc00f08947 */ /* 0x004fea000383ffff */
[----:B------:R-:W-:Y:S05]  /*7e40*/  BRA `(.L_x_157) ;  /* 0xffffffb000a47947 */ /* 0x000fea000383ffff */
.L_x_58:
[----:B------:R-:W-:-:S07]  /*7e50*/  MOV R0, UR5 ;  /* 0x0000000500007c02 */ /* 0x000fce0008000f00 */
.L_x_158:
[----:B-1----:R1:W2:Y:S02]  /*7e60*/  SYNCS.PHASECHK.TRANS64.TRYWAIT P0, [R0+URZ], R3 ;  /* 0x00000003000075a7 */ /* 0x0022a400080011ff */
[----:B--2---:R-:W-:Y:S05]  /*7e70*/  @!P0 NANOSLEEP.SYNCS 0x989680 ;  /* 0x009896800000895d */ /* 0x004fea0003900000 */
[----:B------:R-:W2:Y:S02]  /*7e80*/  @!P0 SYNCS.PHASECHK.TRANS64 P0, [R0+URZ], R3 ;  /* 0x00000003000085a7 */ /* 0x000ea400080010ff */
[----:B--2---:R-:W-:Y:S05]  /*7e90*/  @!P0 BRA `(.L_x_158) ;  /* 0xfffffffc00f08947 */ /* 0x004fea000383ffff */
[----:B------:R-:W-:Y:S05]  /*7ea0*/  BRA `(.L_x_159) ;  /* 0xffffffb000b07947 */ /* 0x000fea000383ffff */
.L_x_59:
[----:B------:R-:W-:-:S07]  /*7eb0*/  MOV R0, UR5 ;  /* 0x0000000500007c02 */ /* 0x000fce0008000f00 */
.L_x_160:
[----:B-1----:R1:W2:Y:S02]  /*7ec0*/  SYNCS.PHASECHK.TRANS64.TRYWAIT P0, [R0+URZ], R3 ;  /* 0x00000003000075a7 */ /* 0x0022a400080011ff */
[----:B--2---:R-:W-:Y:S05]  /*7ed0*/  @!P0 NANOSLEEP.SYNCS 0x989680 ;  /* 0x009896800000895d */ /* 0x004fea0003900000 */
[----:B------:R-:W2:Y:S02]  /*7ee0*/  @!P0 SYNCS.PHASECHK.TRANS64 P0, [R0+URZ], R3 ;  /* 0x00000003000085a7 */ /* 0x000ea400080010ff */
[----:B--2---:R-:W-:Y:S05]  /*7ef0*/  @!P0 BRA `(.L_x_160) ;  /* 0xfffffffc00f08947 */ /* 0x004fea000383ffff */
[----:B------:R-:W-:Y:S05]  /*7f00*/  BRA `(.L_x_161) ;  /* 0xffffffb000bc7947 */ /* 0x000fea000383ffff */
.L_x_60:
[----:B------:R-:W-:-:S07]  /*7f10*/  MOV R0, UR5 ;  /* 0x0000000500007c02 */ /* 0x000fce0008000f00 */
.L_x_162:
[----:B-1----:R1:W2:Y:S02]  /*7f20*/  SYNCS.PHASECHK.TRANS64.TRYWAIT P0, [R0+URZ], R3 ;  /* 0x00000003000075a7 */ /* 0x0022a400080011ff */
[----:B--2---:R-:W-:Y:S05]  /*7f30*/  @!P0 NANOSLEEP.SYNCS 0x989680 ;  /* 0x009896800000895d */ /* 0x004fea0003900000 */
[----:B------:R-:W2:Y:S02]  /*7f40*/  @!P0 SYNCS.PHASECHK.TRANS64 P0, [R0+URZ], R3 ;  /* 0x00000003000085a7 */ /* 0x000ea400080010ff */
[----:B--2---:R-:W-:Y:S05]  /*7f50*/  @!P0 BRA `(.L_x_162) ;  /* 0xfffffffc00f08947 */ /* 0x004fea000383ffff */
[----:B------:R-:W-:Y:S05]  /*7f60*/  BRA `(.L_x_163) ;  /* 0xffffffb000c87947 */ /* 0x000fea000383ffff */
.L_x_61:
[----:B------:R-:W-:-:S07]  /*7f70*/  MOV R0, UR5 ;  /* 0x0000000500007c02 */ /* 0x000fce0008000f00 */
.L_x_164:
[----:B-1----:R1:W2:Y:S02]  /*7f80*/  SYNCS.PHASECHK.TRANS64.TRYWAIT P0, [R0+URZ], R3 ;  /* 0x00000003000075a7 */ /* 0x0022a400080011ff */
[----:B--2---:R-:W-:Y:S05]  /*7f90*/  @!P0 NANOSLEEP.SYNCS 0x989680 ;  /* 0x009896800000895d */ /* 0x004fea0003900000 */
[----:B------:R-:W2:Y:S02]  /*7fa0*/  @!P0 SYNCS.PHASECHK.TRANS64 P0, [R0+URZ], R3 ;  /* 0x00000003000085a7 */ /* 0x000ea400080010ff */
[----:B--2---:R-:W-:Y:S05]  /*7fb0*/  @!P0 BRA `(.L_x_164) ;  /* 0xfffffffc00f08947 */ /* 0x004fea000383ffff */
[----:B------:R-:W-:Y:S05]  /*7fc0*/  BRA `(.L_x_165) ;  /* 0xffffffb000d47947 */ /* 0x000fea000383ffff */
.L_x_62:
[----:B------:R-:W-:-:S07]  /*7fd0*/  MOV R0, UR5 ;  /* 0x0000000500007c02 */ /* 0x000fce0008000f00 */
.L_x_166:
[----:B-1----:R1:W2:Y:S02]  /*7fe0*/  SYNCS.PHASECHK.TRANS64.TRYWAIT P0, [R0+URZ], R3 ;  /* 0x00000003000075a7 */ /* 0x0022a400080011ff */
[----:B--2---:R-:W-:Y:S05]  /*7ff0*/  @!P0 NANOSLEEP.SYNCS 0x989680 ;  /* 0x009896800000895d */ /* 0x004fea0003900000 */
[----:B------:R-:W2:Y:S02]  /*8000*/  @!P0 SYNCS.PHASECHK.TRANS64 P0, [R0+URZ], R3 ;  /* 0x00000003000085a7 */ /* 0x000ea400080010ff */
[----:B--2---:R-:W-:Y:S05]  /*8010*/  @!P0 BRA `(.L_x_166) ;  /* 0xfffffffc00f08947 */ /* 0x004fea000383ffff */
[----:B------:R-:W-:Y:S05]  /*8020*/  BRA `(.L_x_167) ;  /* 0xffffffb000e07947 */ /* 0x000fea000383ffff */
.L_x_63:
[----:B------:R-:W-:-:S07]  /*8030*/  MOV R0, UR5 ;  /* 0x0000000500007c02 */ /* 0x000fce0008000f00 */
.L_x_168:
[----:B-1----:R1:W2:Y:S02]  /*8040*/  SYNCS.PHASECHK.TRANS64.TRYWAIT P0, [R0+URZ], R3 ;  /* 0x00000003000075a7 */ /* 0x0022a400080011ff */
[----:B--2---:R-:W-:Y:S05]  /*8050*/  @!P0 NANOSLEEP.SYNCS 0x989680 ;  /* 0x009896800000895d */ /* 0x004fea0003900000 */
[----:B------:R-:W2:Y:S02]  /*8060*/  @!P0 SYNCS.PHASECHK.TRANS64 P0, [R0+URZ], R3 ;  /* 0x00000003000085a7 */ /* 0x000ea400080010ff */
[----:B--2---:R-:W-:Y:S05]  /*8070*/  @!P0 BRA `(.L_x_168) ;  /* 0xfffffffc00f08947 */ /* 0x004fea000383ffff */
[----:B------:R-:W-:Y:S05]  /*8080*/  BRA `(.L_x_169) ;  /* 0xffffffb000ec7947 */ /* 0x000fea000383ffff */
.L_x_64:
[----:B------:R-:W-:-:S07]  /*8090*/  MOV R0, UR5 ;  /* 0x0000000500007c02 */ /* 0x000fce0008000f00 */
.L_x_170:
[----:B-1----:R1:W2:Y:S02]  /*80a0*/  SYNCS.PHASECHK.TRANS64.TRYWAIT P0, [R0+URZ], R3 ;  /* 0x00000003000075a7 */ /* 0x0022a400080011ff */
[----:B--2---:R-:W-:Y:S05]  /*80b0*/  @!P0 NANOSLEEP.SYNCS 0x989680 ;  /* 0x009896800000895d */ /* 0x004fea0003900000 */
[----:B------:R-:W2:Y:S02]  /*80c0*/  @!P0 SYNCS.PHASECHK.TRANS64 P0, [R0+URZ], R3 ;  /* 0x00000003000085a7 */ /* 0x000ea400080010ff */
[----:B--2---:R-:W-:Y:S05]  /*80d0*/  @!P0 BRA `(.L_x_170) ;  /* 0xfffffffc00f08947 */ /* 0x004fea000383ffff */
[----:B------:R-:W-:Y:S05]  /*80e0*/  BRA `(.L_x_171) ;  /* 0xffffffb000f87947 */ /* 0x000fea000383ffff */
.L_x_65:
[----:B------:R-:W-:-:S07]  /*80f0*/  MOV R0, UR5 ;  /* 0x0000000500007c02 */ /* 0x000fce0008000f00 */
.L_x_172:
[----:B-1----:R1:W2:Y:S02]  /*8100*/  SYNCS.PHASECHK.TRANS64.TRYWAIT P0, [R0+URZ], R3 ;  /* 0x00000003000075a7 */ /* 0x0022a400080011ff */
[----:B--2---:R-:W-:Y:S05]  /*8110*/  @!P0 NANOSLEEP.SYNCS 0x989680 ;  /* 0x009896800000895d */ /* 0x004fea0003900000 */
[----:B------:R-:W2:Y:S02]  /*8120*/  @!P0 SYNCS.PHASECHK.TRANS64 P0, [R0+URZ], R3 ;  /* 0x00000003000085a7 */ /* 0x000ea400080010ff */
[----:B--2---:R-:W-:Y:S05]  /*8130*/  @!P0 BRA `(.L_x_172) ;  /* 0xfffffffc00f08947 */ /* 0x004fea000383ffff */
[----:B------:R-:W-:Y:S05]  /*8140*/  BRA `(.L_x_173) ;  /* 0xffffffb400047947 */ /* 0x000fea000383ffff */
.L_x_66:
[----:B------:R-:W-:-:S07]  /*8150*/  MOV R0, UR5 ;  /* 0x0000000500007c02 */ /* 0x000fce0008000f00 */
.L_x_174:
[----:B-1----:R1:W2:Y:S02]  /*8160*/  SYNCS.PHASECHK.TRANS64.TRYWAIT P0, [R0+URZ], R3 ;  /* 0x00000003000075a7 */ /* 0x0022a400080011ff */
[----:B--2---:R-:W-:Y:S05]  /*8170*/  @!P0 NANOSLEEP.SYNCS 0x989680 ;  /* 0x009896800000895d */ /* 0x004fea0003900000 */
[----:B------:R-:W2:Y:S02]  /*8180*/  @!P0 SYNCS.PHASECHK.TRANS64 P0, [R0+URZ], R3 ;  /* 0x00000003000085a7 */ /* 0x000ea400080010ff */
[----:B--2---:R-:W-:Y:S05]  /*8190*/  @!P0 BRA `(.L_x_174) ;  /* 0xfffffffc00f08947 */ /* 0x004fea000383ffff */
[----:B------:R-:W-:Y:S05]  /*81a0*/  BRA `(.L_x_175) ;  /* 0xffffffb400107947 */ /* 0x000fea000383ffff */
.L_x_67:
[----:B------:R-:W-:-:S07]  /*81b0*/  MOV R0, UR5 ;  /* 0x0000000500007c02 */ /* 0x000fce0008000f00 */
.L_x_176:
[----:B-1----:R1:W2:Y:S02]  /*81c0*/  SYNCS.PHASECHK.TRANS64.TRYWAIT P0, [R0+URZ], R3 ;  /* 0x00000003000075a7 */ /* 0x0022a400080011ff */
[----:B--2---:R-:W-:Y:S05]  /*81d0*/  @!P0 NANOSLEEP.SYNCS 0x989680 ;  /* 0x009896800000895d */ /* 0x004fea0003900000 */
[----:B------:R-:W2:Y:S02]  /*81e0*/  @!P0 SYNCS.PHASECHK.TRANS64 P0, [R0+URZ], R3 ;  /* 0x00000003000085a7 */ /* 0x000ea400080010ff */
[----:B--2---:R-:W-:Y:S05]  /*81f0*/  @!P0 BRA `(.L_x_176) ;  /* 0xfffffffc00f08947 */ /* 0x004fea000383ffff */
[----:B------:R-:W-:Y:S05]  /*8200*/  BRA `(.L_x_177) ;  /* 0xffffffb4001c7947 */ /* 0x000fea000383ffff */
.L_x_68:
[----:B------:R-:W-:-:S07]  /*8210*/  MOV R0, UR5 ;  /* 0x0000000500007c02 */ /* 0x000fce0008000f00 */
.L_x_178:
[----:B-1----:R1:W2:Y:S02]  /*8220*/  SYNCS.PHASECHK.TRANS64.TRYWAIT P0, [R0+URZ], R3 ;  /* 0x00000003000075a7 */ /* 0x0022a400080011ff */
[----:B--2---:R-:W-:Y:S05]  /*8230*/  @!P0 NANOSLEEP.SYNCS 0x989680 ;  /* 0x009896800000895d */ /* 0x004fea0003900000 */
[----:B------:R-:W2:Y:S02]  /*8240*/  @!P0 SYNCS.PHASECHK.TRANS64 P0, [R0+URZ], R3 ;  /* 0x00000003000085a7 */ /* 0x000ea400080010ff */
[----:B--2---:R-:W-:Y:S05]  /*8250*/  @!P0 BRA `(.L_x_178) ;  /* 0xfffffffc00f08947 */ /* 0x004fea000383ffff */
[----:B------:R-:W-:Y:S05]  /*8260*/  BRA `(.L_x_179) ;  /* 0xffffffb400287947 */ /* 0x000fea000383ffff */
.L_x_69:
[----:B------:R-:W-:-:S07]  /*8270*/  MOV R0, UR5 ;  /* 0x0000000500007c02 */ /* 0x000fce0008000f00 */
.L_x_180:
[----:B-1----:R1:W2:Y:S02]  /*8280*/  SYNCS.PHASECHK.TRANS64.TRYWAIT P0, [R0+URZ], R3 ;  /* 0x00000003000075a7 */ /* 0x0022a400080011ff */
[----:B--2---:R-:W-:Y:S05]  /*8290*/  @!P0 NANOSLEEP.SYNCS 0x989680 ;  /* 0x009896800000895d */ /* 0x004fea0003900000 */
[----:B------:R-:W2:Y:S02]  /*82a0*/  @!P0 SYNCS.PHASECHK.TRANS64 P0, [R0+URZ], R3 ;  /* 0x00000003000085a7 */ /* 0x000ea400080010ff */
[----:B--2---:R-:W-:Y:S05]  /*82b0*/  @!P0 BRA `(.L_x_180) ;  /* 0xfffffffc00f08947 */ /* 0x004fea000383ffff */
[----:B------:R-:W-:Y:S05]  /*82c0*/  BRA `(.L_x_181) ;  /* 0xffffffb400347947 */ /* 0x000fea000383ffff */
.L_x_72:
[----:B--2---:R2:W3:Y:S02]  /*82d0*/  SYNCS.PHASECHK.TRANS64.TRYWAIT P0, [R2+URZ+0x230], R4 ;  /* 0x00023004020075a7 */ /* 0x0044e400080011ff */
[----:B---3--:R-:W-:Y:S05]  /*82e0*/  @!P0 NANOSLEEP.SYNCS 0x989680 ;  /* 0x009896800000895d */ /* 0x008fea0003900000 */
[----:B------:R-:W3:Y:S02]  /*82f0*/  @!P0 SYNCS.PHASECHK.TRANS64 P0, [R2+URZ+0x230], R4 ;  /* 0x00023004020085a7 */ /* 0x000ee400080010ff */
[----:B---3--:R-:W-:Y:S05]  /*8300*/  @!P0 BRA `(.L_x_72) ;  /* 0xfffffffc00f08947 */ /* 0x008fea000383ffff */
[----:B------:R-:W-:Y:S05]  /*8310*/  BRA `(.L_x_182) ;  /* 0xffffffb400907947 */ /* 0x000fea000383ffff */
.L_x_73:
[----:B------:R-:W-:-:S07]  /*8320*/  MOV R2, UR4 ;  /* 0x0000000400027c02 */ /* 0x000fce0008000f00 */
.L_x_183:
[----:B--2---:R2:W3:Y:S02]  /*8330*/  SYNCS.PHASECHK.TRANS64.TRYWAIT P0, [R2+URZ+0x1e0], R5 ;  /* 0x0001e005020075a7 */ /* 0x0044e400080011ff */
[----:B---3--:R-:W-:Y:S05]  /*8340*/  @!P0 NANOSLEEP.SYNCS 0x989680 ;  /* 0x009896800000895d */ /* 0x008fea0003900000 */
[----:B------:R-:W3:Y:S02]  /*8350*/  @!P0 SYNCS.PHASECHK.TRANS64 P0, [R2+URZ+0x1e0], R5 ;  /* 0x0001e005020085a7 */ /* 0x000ee400080010ff */
[----:B---3--:R-:W-:Y:S05]  /*8360*/  @!P0 BRA `(.L_x_183) ;  /* 0xfffffffc00f08947 */ /* 0x008fea000383ffff */
[----:B------:R-:W-:Y:S05]  /*8370*/  BRA `(.L_x_184) ;  /* 0xffffffb400a07947 */ /* 0x000fea000383ffff */
.L_x_74:
[----:B--2---:R2:W3:Y:S02]  /*8380*/  SYNCS.PHASECHK.TRANS64.TRYWAIT P1, [R2+URZ+0x1d0], R4 ;  /* 0x0001d004020075a7 */ /* 0x0044e400080211ff */
[----:B---3--:R-:W-:Y:S05]  /*8390*/  @!P1 NANOSLEEP.SYNCS 0x989680 ;  /* 0x009896800000995d */ /* 0x008fea0003900000 */
[----:B------:R-:W3:Y:S02]  /*83a0*/  @!P1 SYNCS.PHASECHK.TRANS64 P1, [R2+URZ+0x1d0], R4 ;  /* 0x0001d004020095a7 */ /* 0x000ee400080210ff */
[----:B---3--:R-:W-:Y:S05]  /*83b0*/  @!P1 BRA `(.L_x_74) ;  /* 0xfffffffc00f09947 */ /* 0x008fea000383ffff */
[----:B------:R-:W-:Y:S05]  /*83c0*/  BRA `(.L_x_185) ;  /* 0xffffffb400d07947 */ /* 0x000fea000383ffff */
.L_x_77:
[----:B------:R-:W-:-:S07]  /*83d0*/  MOV R0, UR4 ;  /* 0x0000000400007c02 */ /* 0x000fce0008000f00 */
.L_x_186:
[----:B--2---:R2:W3:Y:S02]  /*83e0*/  SYNCS.PHASECHK.TRANS64.TRYWAIT P0, [R0+URZ+0x1e0], R2 ;  /* 0x0001e002000075a7 */ /* 0x0044e400080011ff */
[----:B---3--:R-:W-:Y:S05]  /*83f0*/  @!P0 NANOSLEEP.SYNCS 0x989680 ;  /* 0x009896800000895d */ /* 0x008fea0003900000 */
[----:B------:R-:W3:Y:S02]  /*8400*/  @!P0 SYNCS.PHASECHK.TRANS64 P0, [R0+URZ+0x1e0], R2 ;  /* 0x0001e002000085a7 */ /* 0x000ee400080010ff */
[----:B---3--:R-:W-:Y:S05]  /*8410*/  @!P0 BRA `(.L_x_186) ;  /* 0xfffffffc00f08947 */ /* 0x008fea000383ffff */
[----:B------:R-:W-:Y:S05]  /*8420*/  BRA `(.L_x_76) ;  /* 0xffffffb800247947 */ /* 0x000fea000383ffff */
.L_x_84:
[----:B-1----:R1:W2:Y:S02]  /*8430*/  SYNCS.PHASECHK.TRANS64.TRYWAIT P1, [R0+URZ+0x1d0], R2 ;  /* 0x0001d002000075a7 */ /* 0x0022a400080211ff */
[----:B--2---:R-:W-:Y:S05]  /*8440*/  @!P1 NANOSLEEP.SYNCS 0x989680 ;  /* 0x009896800000995d */ /* 0x004fea0003900000 */
[----:B------:R-:W2:Y:S02]  /*8450*/  @!P1 SYNCS.PHASECHK.TRANS64 P1, [R0+URZ+0x1d0], R2 ;  /* 0x0001d002000095a7 */ /* 0x000ea400080210ff */
[----:B--2---:R-:W-:Y:S05]  /*8460*/  @!P1 BRA `(.L_x_84) ;  /* 0xfffffffc00f09947 */ /* 0x004fea000383ffff */
[----:B------:R-:W-:Y:S05]  /*8470*/  BRA `(.L_x_187) ;  /* 0xffffffbc00887947 */ /* 0x000fea000383ffff */
.L_x_85:
[----:B------:R-:W-:-:S07]  /*8480*/  MOV R2, UR23 ;  /* 0x0000001700027c02 */ /* 0x000fce0008000f00 */
.L_x_188:
[----:B-1----:R1:W2:Y:S02]  /*8490*/  SYNCS.PHASECHK.TRANS64.TRYWAIT P0, [R2+URZ+0x210], R0 ;  /* 0x00021000020075a7 */ /* 0x0022a400080011ff */
[----:B--2---:R-:W-:Y:S05]  /*84a0*/  @!P0 NANOSLEEP.SYNCS 0x989680 ;  /* 0x009896800000895d */ /* 0x004fea0003900000 */
[----:B------:R-:W2:Y:S02]  /*84b0*/  @!P0 SYNCS.PHASECHK.TRANS64 P0, [R2+URZ+0x210], R0 ;  /* 0x00021000020085a7 */ /* 0x000ea400080010ff */
[----:B--2---:R-:W-:Y:S05]  /*84c0*/  @!P0 BRA `(.L_x_188) ;  /* 0xfffffffc00f08947 */ /* 0x004fea000383ffff */
[----:B------:R-:W-:Y:S05]  /*84d0*/  BRA `(.L_x_189) ;  /* 0xffffffbc00d87947 */ /* 0x000fea000383ffff */
.L_x_88:
[----:B------:R-:W-:Y:S07]  /*84e0*/  MOV R0, UR5 ;  /* 0x0000000500007c02 */ /* 0x000fee0008000f00 */
.L_x_190:
[----:B-1----:R1:W2:Y:S02]  /*84f0*/  SYNCS.PHASECHK.TRANS64.TRYWAIT P0, [R0+URZ], R2 ;  /* 0x00000002000075a7 */ /* 0x0022a400080011ff */
[----:B--2---:R-:W-:Y:S05]  /*8500*/  @!P0 NANOSLEEP.SYNCS 0x989680 ;  /* 0x009896800000895d */ /* 0x004fea0003900000 */
[----:B------:R-:W2:Y:S02]  /*8510*/  @!P0 SYNCS.PHASECHK.TRANS64 P0, [R0+URZ], R2 ;  /* 0x00000002000085a7 */ /* 0x000ea400080010ff */
[----:B--2---:R-:W-:Y:S05]  /*8520*/  @!P0 BRA `(.L_x_190) ;  /* 0xfffffffc00f08947 */ /* 0x004fea000383ffff */
[----:B------:R-:W-:Y:S05]  /*8530*/  BRA `(.L_x_87) ;  /* 0xffffffbc00f47947 */ /* 0x000fea000383ffff */
.L_x_91:
[----:B------:R-:W-:-:S07]  /*8540*/  MOV R0, UR4 ;  /* 0x0000000400007c02 */ /* 0x000fce0008000f00 */
.L_x_191:
[----:B--2---:R2:W4:Y:S02]  /*8550*/  SYNCS.PHASECHK.TRANS64.TRYWAIT P0, [R0+URZ], R2 ;  /* 0x00000002000075a7 */ /* 0x00452400080011ff */
[----:B----4-:R-:W-:Y:S05]  /*8560*/  @!P0 NANOSLEEP.SYNCS 0x989680 ;  /* 0x009896800000895d */ /* 0x010fea0003900000 */
[----:B------:R-:W4:Y:S02]  /*8570*/  @!P0 SYNCS.PHASECHK.TRANS64 P0, [R0+URZ], R2 ;  /* 0x00000002000085a7 */ /* 0x000f2400080010ff */
[----:B----4-:R-:W-:Y:S05]  /*8580*/  @!P0 BRA `(.L_x_191) ;  /* 0xfffffffc00f08947 */ /* 0x010fea000383ffff */
[----:B------:R-:W-:Y:S05]  /*8590*/  BRA `(.L_x_192) ;  /* 0xffffffc000a87947 */ /* 0x000fea000383ffff */
.L_x_92:
[----:B------:R-:W-:-:S07]  /*85a0*/  MOV R0, UR5 ;  /* 0x0000000500007c02 */ /* 0x000fce0008000f00 */
.L_x_193:
[----:B-1----:R1:W2:Y:S02]  /*85b0*/  SYNCS.PHASECHK.TRANS64.TRYWAIT P0, [R0+URZ], R3 ;  /* 0x00000003000075a7 */ /* 0x0022a400080011ff */
[----:B--2---:R-:W-:Y:S05]  /*85c0*/  @!P0 NANOSLEEP.SYNCS 0x989680 ;  /* 0x009896800000895d */ /* 0x004fea0003900000 */
[----:B------:R-:W2:Y:S02]  /*85d0*/  @!P0 SYNCS.PHASECHK.TRANS64 P0, [R0+URZ], R3 ;  /* 0x00000003000085a7 */ /* 0x000ea400080010ff */
[----:B--2---:R-:W-:Y:S05]  /*85e0*/  @!P0 BRA `(.L_x_193) ;  /* 0xfffffffc00f08947 */ /* 0x004fea000383ffff */
[----:B------:R-:W-:Y:S05]  /*85f0*/  BRA `(.L_x_194) ;  /* 0xffffffc000b47947 */ /* 0x000fea000383ffff */
.L_x_93:
[----:B------:R-:W-:-:S07]  /*8600*/  MOV R0, UR5 ;  /* 0x0000000500007c02 */ /* 0x000fce0008000f00 */
.L_x_195:
[----:B-1----:R1:W2:Y:S02]  /*8610*/  SYNCS.PHASECHK.TRANS64.TRYWAIT P0, [R0+URZ], R3 ;  /* 0x00000003000075a7 */ /* 0x0022a400080011ff */
[----:B--2---:R-:W-:Y:S05]  /*8620*/  @!P0 NANOSLEEP.SYNCS 0x989680 ;  /* 0x009896800000895d */ /* 0x004fea0003900000 */
[----:B------:R-:W2:Y:S02]  /*8630*/  @!P0 SYNCS.PHASECHK.TRANS64 P0, [R0+URZ], R3 ;  /* 0x00000003000085a7 */ /* 0x000ea400080010ff */
[----:B--2---:R-:W-:Y:S05]  /*8640*/  @!P0 BRA `(.L_x_195) ;  /* 0xfffffffc00f08947 */ /* 0x004fea000383ffff */
[----:B------:R-:W-:Y:S05]  /*8650*/  BRA `(.L_x_196) ;  /* 0xffffffc000c07947 */ /* 0x000fea000383ffff */
.L_x_94:
[----:B-1----:R-:W-:-:S07]  /*8660*/  MOV R0, UR4 ;  /* 0x0000000400007c02 */ /* 0x002fce0008000f00 */
.L_x_197:
[----:B-1----:R1:W2:Y:S02]  /*8670*/  SYNCS.PHASECHK.TRANS64.TRYWAIT P0, [R0+URZ], R2 ;  /* 0x00000002000075a7 */ /* 0x0022a400080011ff */
[----:B--2---:R-:W-:Y:S05]  /*8680*/  @!P0 NANOSLEEP.SYNCS 0x989680 ;  /* 0x009896800000895d */ /* 0x004fea0003900000 */
[----:B------:R-:W2:Y:S02]  /*8690*/  @!P0 SYNCS.PHASECHK.TRANS64 P0, [R0+URZ], R2 ;  /* 0x00000002000085a7 */ /* 0x000ea400080010ff */
[----:B--2---:R-:W-:Y:S05]  /*86a0*/  @!P0 BRA `(.L_x_197) ;  /* 0xfffffffc00f08947 */ /* 0x004fea000383ffff */
[----:B------:R-:W-:Y:S05]  /*86b0*/  BRA `(.L_x_198) ;  /* 0xffffffc000cc7947 */ /* 0x000fea000383ffff */
.L_x_99:
[----:B--2---:R2:W3:Y:S02]  /*86c0*/  SYNCS.PHASECHK.TRANS64.TRYWAIT P0, [R3+URZ+0x1d0], R0 ;  /* 0x0001d000030075a7 */ /* 0x0044e400080011ff */
[----:B---3--:R-:W-:Y:S05]  /*86d0*/  @!P0 NANOSLEEP.SYNCS 0x989680 ;  /* 0x009896800000895d */ /* 0x008fea0003900000 */
[----:B------:R-:W3:Y:S02]  /*86e0*/  @!P0 SYNCS.PHASECHK.TRANS64 P0, [R3+URZ+0x1d0], R0 ;  /* 0x0001d000030085a7 */ /* 0x000ee400080010ff */
[----:B---3--:R-:W-:Y:S05]  /*86f0*/  @!P0 BRA `(.L_x_99) ;  /* 0xfffffffc00f08947 */ /* 0x008fea000383ffff */
[----:B------:R-:W-:Y:S05]  /*8700*/  BRA `(.L_x_199) ;  /* 0xffffffc400f47947 */ /* 0x000fea000383ffff */
.L_x_102:
[----:B--2---:R-:W-:Y:S07]  /*8710*/  MOV R0, UR17 ;  /* 0x0000001100007c02 */ /* 0x004fee0008000f00 */
.L_x_200:
[----:B--2---:R2:W3:Y:S02]  /*8720*/  SYNCS.PHASECHK.TRANS64.TRYWAIT P1, [R0+URZ+0x1c8], R3 ;  /* 0x0001c803000075a7 */ /* 0x0044e400080211ff */
[----:B---3--:R-:W-:Y:S05]  /*8730*/  @!P1 NANOSLEEP.SYNCS 0x989680 ;  /* 0x009896800000995d */ /* 0x008fea0003900000 */
[----:B------:R-:W3:Y:S02]  /*8740*/  @!P1 SYNCS.PHASECHK.TRANS64 P1, [R0+URZ+0x1c8], R3 ;  /* 0x0001c803000095a7 */ /* 0x000ee400080210ff */
[----:B---3--:R-:W-:Y:S05]  /*8750*/  @!P1 BRA `(.L_x_200) ;  /* 0xfffffffc00f09947 */ /* 0x008fea000383ffff */
[----:B------:R-:W-:Y:S05]  /*8760*/  BRA `(.L_x_101) ;  /* 0xffffffcc00687947 */ /* 0x000fea000383ffff */
.L_x_105:
[----:B--2---:R-:W-:Y:S07]  /*8770*/  MOV R0, UR17 ;  /* 0x0000001100007c02 */ /* 0x004fee0008000f00 */
.L_x_201:
[----:B--2---:R2:W3:Y:S02]  /*8780*/  SYNCS.PHASECHK.TRANS64.TRYWAIT P0, [R0+URZ+0x1b8], R2 ;  /* 0x0001b802000075a7 */ /* 0x0044e400080011ff */
[----:B---3--:R-:W-:Y:S05]  /*8790*/  @!P0 NANOSLEEP.SYNCS 0x989680 ;  /* 0x009896800000895d */ /* 0x008fea0003900000 */
[----:B------:R-:W3:Y:S02]  /*87a0*/  @!P0 SYNCS.PHASECHK.TRANS64 P0, [R0+URZ+0x1b8], R2 ;  /* 0x0001b802000085a7 */ /* 0x000ee400080010ff */
[----:B---3--:R-:W-:Y:S05]  /*87b0*/  @!P0 BRA `(.L_x_201) ;  /* 0xfffffffc00f08947 */ /* 0x008fea000383ffff */
[----:B------:R-:W-:Y:S05]  /*87c0*/  BRA `(.L_x_202) ;  /* 0xffffffcc00bc7947 */ /* 0x000fea000383ffff */
.L_x_108:
[----:B---3--:R3:W1:Y:S02]  /*87d0*/  SYNCS.PHASECHK.TRANS64.TRYWAIT P0, [R3+URZ+0x1d0], R0 ;  /* 0x0001d000030075a7 */ /* 0x00866400080011ff */
[----:B-1----:R-:W-:Y:S05]  /*87e0*/  @!P0 NANOSLEEP.SYNCS 0x989680 ;  /* 0x009896800000895d */ /* 0x002fea0003900000 */
[----:B------:R-:W1:Y:S02]  /*87f0*/  @!P0 SYNCS.PHASECHK.TRANS64 P0, [R3+URZ+0x1d0], R0 ;  /* 0x0001d000030085a7 */ /* 0x000e6400080010ff */
[----:B-1----:R-:W-:Y:S05]  /*8800*/  @!P0 BRA `(.L_x_108) ;  /* 0xfffffffc00f08947 */ /* 0x002fea000383ffff */
[----:B------:R-:W-:Y:S05]  /*8810*/  BRA `(.L_x_203) ;  /* 0xffffffd400047947 */ /* 0x000fea000383ffff */
.L_x_119:
[----:B-1----:R-:W-:Y:S04]  /*8820*/  MOV R0, UR44 ;  /* 0x0000002c00007c02 */ /* 0x002fe80008000f00 */
[----:B------:R1:W2:Y:S03]  /*8830*/  SYNCS.PHASECHK.TRANS64.TRYWAIT P1, [R0+URZ+0x1b0], R4 ;  /* 0x0001b004000075a7 */ /* 0x0002a600080211ff */
[----:B--2---:R-:W-:Y:S05]  /*8840*/  @!P1 NANOSLEEP.SYNCS 0x989680 ;  /* 0x009896800000995d */ /* 0x004fea0003900000 */
[----:B------:R-:W2:Y:S02]  /*8850*/  @!P1 SYNCS.PHASECHK.TRANS64 P1, [R0+URZ+0x1b0], R4 ;  /* 0x0001b004000095a7 */ /* 0x000ea400080210ff */
[----:B--2---:R-:W-:Y:S05]  /*8860*/  @!P1 BRA `(.L_x_119) ;  /* 0xfffffffc00ec9947 */ /* 0x004fea000383ffff */
[----:B------:R-:W-:Y:S05]  /*8870*/  BRA `(.L_x_118) ;  /* 0xffffffe000547947 */ /* 0x000fea000383ffff */
.L_x_121:
[----:B------:R1:W1:Y:S02]  /*8880*/  SYNCS.PHASECHK.TRANS64.TRYWAIT P1, [R16+URZ+0x1f0], R3 ;  /* 0x0001f003100075a7 */ /* 0x00026400080211ff */
[----:B-1----:R-:W-:Y:S05]  /*8890*/  @!P1 NANOSLEEP.SYNCS 0x989680 ;  /* 0x009896800000995d */ /* 0x002fea0003900000 */
[----:B------:R-:W1:Y:S02]  /*88a0*/  @!P1 SYNCS.PHASECHK.TRANS64 P1, [R16+URZ+0x1f0], R3 ;  /* 0x0001f003100095a7 */ /* 0x000e6400080210ff */
[----:B-1----:R-:W-:Y:S05]  /*88b0*/  @!P1 BRA `(.L_x_121) ;  /* 0xfffffffc00f09947 */ /* 0x002fea000383ffff */
[----:B------:R-:W-:Y:S05]  /*88c0*/  BRA `(.L_x_120) ;  /* 0xffffffe000907947 */ /* 0x000fea000383ffff */
        .weak           $__internal_0_$__cuda_sm10x_tcgen05_guardrail_trap_col_being_dealloced_not_returned_by_alloc
        .type           $__internal_0_$__cuda_sm10x_tcgen05_guardrail_trap_col_being_dealloced_not_returned_by_alloc,@function
        .size           $__internal_0_$__cuda_sm10x_tcgen05_guardrail_trap_col_being_dealloced_not_returned_by_alloc,($__internal_1_$__cuda_sm10x_tcgen05_guardrail_trap_phase_invalid_during_alloc - $__internal_0_$__cuda_sm10x_tcgen05_guardrail_trap_col_being_dealloced_not_returned_by_alloc)
$__internal_0_$__cuda_sm10x_tcgen05_guardrail_trap_col_being_dealloced_not_returned_by_alloc:
[----:B------:R-:W-:Y:S05]  /*88d0*/  BPT.TRAP 0x1 ;  /* 0x000000040000795c */ /* 0x000fea0000300000 */
[----:B------:R-:W-:-:S04]  /*88e0*/  HFMA2 R3, -RZ, RZ, 0, 0 ;  /* 0x00000000ff037431 */ /* 0x000fc800000001ff */
[----:B------:R-:W-:Y:S05]  /*88f0*/  RET.REL.NODEC R2 `(_ZN7cutlass13device_kernelINS_4gemm6kernel13GemmUniversalIN4cute5tupleIJiiiiEEENS1_10collective13CollectiveMmaINS1_35MainloopSm100TmaUmmaWarpSpecializedILi27ELi2ELi4ENS5_IJNS4_1CILi2EEENSA_ILi1EEESC_EEEEENS5_IJNSA_ILi64EEESF_SF_EEEaNS5_IJlSC_lEEEaSH_NS4_8TiledMMAINS4_8MMA_AtomIJNS4_15SM100_MMA_S8_SSIaaiLi64ELi64ELNS4_4UMMA5MajorE0ELSM_0ELNSL_8SaturateE0EEEEEENS4_6LayoutINS5_IJSC_SC_SC_EEENS5_IJNSA_ILi0EEESS_SS_EEEEENS5_IJNS4_10UnderscoreESV_SV_EEEEENS4_13SM90_TMA_LOADENS4_14ComposedLayoutINS4_7SwizzleILi2ELi4ELi3EEENS4_18smem_ptr_flag_bitsILi8EEENSQ_INS5_IJNSA_ILi8EEESF_EEENS5_IJSF_SC_EEEEEEEvNS4_8identityENS4_23SM90_TMA_LOAD_MULTICASTES18_vS19_EENS_8epilogue10collective18CollectiveEpilogueINS1C_23Sm100TmaWarpSpecializedILi1ELi1ELi32ELb0ELb0EEEJSG_NS5_IJNSQ_ISF_SC_EES1H_EEEaSH_aSH_NS1C_6fusion15FusionCallbacksIS1G_NS1J_17LinearCombinationIaiaiLNS_15FloatRoundStyleE2EEESG_S1I_JEEENS4_5SM1004TMEM4LOAD26SM100_TMEM_LOAD_16dp32b32xESY_S18_NS4_39AutoVectorizingCopyWithAssumedAlignmentILi128EEENS4_14SM90_TMA_STOREES18_S1U_S1U_EEEvvEEEEvNT_6ParamsE) ;  /* 0xffffff7402c07950 */ /* 0x000fea0003c3ffff */
        .weak           $__internal_1_$__cuda_sm10x_tcgen05_guardrail_trap_phase_invalid_during_alloc
        .type           $__internal_1_$__cuda_sm10x_tcgen05_guardrail_trap_phase_invalid_during_alloc,@function
        .size           $__internal_1_$__cuda_sm10x_tcgen05_guardrail_trap_phase_invalid_during_alloc,($__internal_2_$__cuda_sm10x_tcgen05_guardrail_trap_unallocated_columns_being_dealloced - $__internal_1_$__cuda_sm10x_tcgen05_guardrail_trap_phase_invalid_during_alloc)
$__internal_1_$__cuda_sm10x_tcgen05_guardrail_trap_phase_invalid_during_alloc:
[----:B------:R-:W-:Y:S05]  /*8900*/  BPT.TRAP 0x1 ;  /* 0x000000040000795c */ /* 0x000fea0000300000 */
[----:B------:R-:W-:-:S04]  /*8910*/  MOV R5, 0x0 ;  /* 0x0000000000057802 */ /* 0x000fc80000000f00 */
[----:B------:R-:W-:Y:S05]  /*8920*/  RET.REL.NODEC R4 `(_ZN7cutlass13device_kernelINS_4gemm6kernel13GemmUniversalIN4cute5tupleIJiiiiEEENS1_10collective13CollectiveMmaINS1_35MainloopSm100TmaUmmaWarpSpecializedILi27ELi2ELi4ENS5_IJNS4_1CILi2EEENSA_ILi1EEESC_EEEEENS5_IJNSA_ILi64EEESF_SF_EEEaNS5_IJlSC_lEEEaSH_NS4_8TiledMMAINS4_8MMA_AtomIJNS4_15SM100_MMA_S8_SSIaaiLi64ELi64ELNS4_4UMMA5MajorE0ELSM_0ELNSL_8SaturateE0EEEEEENS4_6LayoutINS5_IJSC_SC_SC_EEENS5_IJNSA_ILi0EEESS_SS_EEEEENS5_IJNS4_10UnderscoreESV_SV_EEEEENS4_13SM90_TMA_LOADENS4_14ComposedLayoutINS4_7SwizzleILi2ELi4ELi3EEENS4_18smem_ptr_flag_bitsILi8EEENSQ_INS5_IJNSA_ILi8EEESF_EEENS5_IJSF_SC_EEEEEEEvNS4_8identityENS4_23SM90_TMA_LOAD_MULTICASTES18_vS19_EENS_8epilogue10collective18CollectiveEpilogueINS1C_23Sm100TmaWarpSpecializedILi1ELi1ELi32ELb0ELb0EEEJSG_NS5_IJNSQ_ISF_SC_EES1H_EEEaSH_aSH_NS1C_6fusion15FusionCallbacksIS1G_NS1J_17LinearCombinationIaiaiLNS_15FloatRoundStyleE2EEESG_S1I_JEEENS4_5SM1004TMEM4LOAD26SM100_TMEM_LOAD_16dp32b32xESY_S18_NS4_39AutoVectorizingCopyWithAssumedAlignmentILi128EEENS4_14SM90_TMA_STOREES18_S1U_S1U_EEEvvEEEEvNT_6ParamsE) ;  /* 0xffffff7404b47950 */ /* 0x000fea0003c3ffff */
        .weak           $__internal_2_$__cuda_sm10x_tcgen05_guardrail_trap_unallocated_columns_being_dealloced
        .type           $__internal_2_$__cuda_sm10x_tcgen05_guardrail_trap_unallocated_columns_being_dealloced,@function
        .size           $__internal_2_$__cuda_sm10x_tcgen05_guardrail_trap_unallocated_columns_being_dealloced,(.L_x_205 - $__internal_2_$__cuda_sm10x_tcgen05_guardrail_trap_unallocated_columns_being_dealloced)
$__internal_2_$__cuda_sm10x_tcgen05_guardrail_trap_unallocated_columns_being_dealloced:
[----:B------:R-:W-:Y:S05]  /*8930*/  BPT.TRAP 0x1 ;  /* 0x000000040000795c */ /* 0x000fea0000300000 */
[----:B------:R-:W-:-:S04]  /*8940*/  HFMA2 R3, -RZ, RZ, 0, 0 ;  /* 0x00000000ff037431 */ /* 0x000fc800000001ff */
[----:B------:R-:W-:Y:S05]  /*8950*/  RET.REL.NODEC R2 `(_ZN7cutlass13device_kernelINS_4gemm6kernel13GemmUniversalIN4cute5tupleIJiiiiEEENS1_10collective13CollectiveMmaINS1_35MainloopSm100TmaUmmaWarpSpecializedILi27ELi2ELi4ENS5_IJNS4_1CILi2EEENSA_ILi1EEESC_EEEEENS5_IJNSA_ILi64EEESF_SF_EEEaNS5_IJlSC_lEEEaSH_NS4_8TiledMMAINS4_8MMA_AtomIJNS4_15SM100_MMA_S8_SSIaaiLi64ELi64ELNS4_4UMMA5MajorE0ELSM_0ELNSL_8SaturateE0EEEEEENS4_6LayoutINS5_IJSC_SC_SC_EEENS5_IJNSA_ILi0EEESS_SS_EEEEENS5_IJNS4_10UnderscoreESV_SV_EEEEENS4_13SM90_TMA_LOADENS4_14ComposedLayoutINS4_7SwizzleILi2ELi4ELi3EEENS4_18smem_ptr_flag_bitsILi8EEENSQ_INS5_IJNSA_ILi8EEESF_EEENS5_IJSF_SC_EEEEEEEvNS4_8identityENS4_23SM90_TMA_LOAD_MULTICASTES18_vS19_EENS_8epilogue10collective18CollectiveEpilogueINS1C_23Sm100TmaWarpSpecializedILi1ELi1ELi32ELb0ELb0EEEJSG_NS5_IJNSQ_ISF_SC_EES1H_EEEaSH_aSH_NS1C_6fusion15FusionCallbacksIS1G_NS1J_17LinearCombinationIaiaiLNS_15FloatRoundStyleE2EEESG_S1I_JEEENS4_5SM1004TMEM4LOAD26SM100_TMEM_LOAD_16dp32b32xESY_S18_NS4_39AutoVectorizingCopyWithAssumedAlignmentILi128EEENS4_14SM90_TMA_STOREES18_S1U_S1U_EEEvvEEEEvNT_6ParamsE) ;  /* 0xffffff7402a87950 */ /* 0x000fea0003c3ffff */
.L_x_204:
[----:B------:R-:W-:-:S00]  /*8960*/  BRA `(.L_x_204) ;  /* 0xfffffffc00fc7947 */ /* 0x000fc0000383ffff */
[----:B------:R-:W-:-:S00]  /*8970*/  NOP ;  /* 0x0000000000007918 */ /* 0x000fc00000000000 */
        /* <DEDUP_REMOVED lines=8> */
.L_x_205:


//--------------------- .nv.global.init           --------------------------
	.section	.nv.global.init,"aw",@progbits
.nv.global.init:
	.type		$str$27,@object
	.size		$str$27,($str$28 - $str$27)
$str$27:
        /*0000*/ 	.byte	0x28, 0x61, 0x64, 0x64, 0x72, 0x65, 0x73, 0x73, 0x20, 0x26, 0x20, 0x6d, 0x61, 0x73, 0x6b, 0x29
        /*0010*/ 	.byte	0x20, 0x3d, 0x3d, 0x20, 0x30, 0x00
	.type		$str$28,@object
	.size		$str$28,($str$26 - $str$28)
$str$28:
        /*0016*/ 	.byte	0x2f, 0x74, 0x6d, 0x70, 0x2f, 0x63, 0x75, 0x74, 0x6c, 0x61, 0x73, 0x73, 0x5f, 0x73, 0x77, 0x65
        /*0026*/ 	.byte	0x65, 0x70, 0x5f, 0x73, 0x72, 0x63, 0x2f, 0x69, 0x6e, 0x63, 0x6c, 0x75, 0x64, 0x65, 0x2f, 0x63
        /*0036*/ 	.byte	0x75, 0x74, 0x65, 0x2f, 0x70, 0x6f, 0x69, 0x6e, 0x74, 0x65, 0x72, 0x5f, 0x66, 0x6c, 0x61, 0x67
        /*0046*/ 	.byte	0x67, 0x65, 0x64, 0x2e, 0x68, 0x70, 0x70, 0x00
	.type		$str$26,@object
	.size		$str$26,($str$25 - $str$26)
$str$26:
        /*004e*/ 	.byte	0x2f, 0x74, 0x6d, 0x70, 0x2f, 0x63, 0x75, 0x74, 0x6c, 0x61, 0x73, 0x73, 0x5f, 0x73, 0x77, 0x65
        /*005e*/ 	.byte	0x65, 0x70, 0x5f, 0x73, 0x72, 0x63, 0x2f, 0x69, 0x6e, 0x63, 0x6c, 0x75, 0x64, 0x65, 0x2f, 0x63
        /*006e*/ 	.byte	0x75, 0x74, 0x65, 0x2f, 0x61, 0x74, 0x6f, 0x6d, 0x2f, 0x63, 0x6f, 0x70, 0x79, 0x5f, 0x74, 0x72
        /*007e*/ 	.byte	0x61, 0x69, 0x74, 0x73, 0x5f, 0x73, 0x6d, 0x31, 0x30, 0x30, 0x2e, 0x68, 0x70, 0x70, 0x00
	.type		$str$25,@object
	.size		$str$25,(__unnamed_1 - $str$25)
$str$25:
        /*008d*/ 	.byte	0x28, 0x28, 0x75, 0x69, 0x6e, 0x74, 0x33, 0x32, 0x5f, 0x74, 0x28, 0x74, 0x68, 0x72, 0x65, 0x61
        /*009d*/ 	.byte	0x64, 0x49, 0x64, 0x78, 0x2e, 0x78, 0x29, 0x20, 0x2f, 0x20, 0x33, 0x32, 0x29, 0x20, 0x25, 0x20
        /*00ad*/ 	.byte	0x34, 0x29, 0x20, 0x3d, 0x3d, 0x20, 0x28, 0x28, 0x28, 0x74, 0x6d, 0x65, 0x6d, 0x5f, 0x61, 0x64
        /*00bd*/ 	.byte	0x64, 0x72, 0x20, 0x3e, 0x3e, 0x20, 0x31, 0x36, 0x29, 0x20, 0x2f, 0x20, 0x33, 0x32, 0x29, 0x20
        /*00cd*/ 	.byte	0x25, 0x20, 0x34, 0x29, 0x00
	.type		__unnamed_1,@object
	.size		__unnamed_1,(__unnamed_2 - __unnamed_1)
__unnamed_1:
        /*00d2*/ 	.byte	0x61, 0x75, 0x74, 0x6f, 0x20, 0x63, 0x75, 0x74, 0x65, 0x3a, 0x3a, 0x61, 0x73, 0x5f, 0x70, 0x6f
        /* <DEDUP_REMOVED lines=24> */
        /*0262*/ 	.byte	0x00
	.type		__unnamed_2,@object
	.size		__unnamed_2,(.L_2 - __unnamed_2)
__unnamed_2:
        /* <DEDUP_REMOVED lines=41> */
.L_2:


//--------------------- .nv.shared._ZN7cutlass13device_kernelINS_4gemm6kernel13GemmUniversalIN4cute5tupleIJiiiiEEENS1_10collective13CollectiveMmaINS1_35MainloopSm100TmaUmmaWarpSpecializedILi27ELi2ELi4ENS5_IJNS4_1CILi2EEENSA_ILi1EEESC_EEEEENS5_IJNSA_ILi64EEESF_SF_EEEaNS5_IJlSC_lEEEaSH_NS4_8TiledMMAINS4_8MMA_AtomIJNS4_15SM100_MMA_S8_SSIaaiLi64ELi64ELNS4_4UMMA5MajorE0ELSM_0ELNSL_8SaturateE0EEEEEENS4_6LayoutINS5_IJSC_SC_SC_EEENS5_IJNSA_ILi0EEESS_SS_EEEEENS5_IJNS4_10UnderscoreESV_SV_EEEEENS4_13SM90_TMA_LOADENS4_14ComposedLayoutINS4_7SwizzleILi2ELi4ELi3EEENS4_18smem_ptr_flag_bitsILi8EEENSQ_INS5_IJNSA_ILi8EEESF_EEENS5_IJSF_SC_EEEEEEEvNS4_8identityENS4_23SM90_TMA_LOAD_MULTICASTES18_vS19_EENS_8epilogue10collective18CollectiveEpilogueINS1C_23Sm100TmaWarpSpecializedILi1ELi1ELi32ELb0ELb0EEEJSG_NS5_IJNSQ_ISF_SC_EES1H_EEEaSH_aSH_NS1C_6fusion15FusionCallbacksIS1G_NS1J_17LinearCombinationIaiaiLNS_15FloatRoundStyleE2EEESG_S1I_JEEENS4_5SM1004TMEM4LOAD26SM100_TMEM_LOAD_16dp32b32xESY_S18_NS4_39AutoVectorizingCopyWithAssumedAlignmentILi128EEENS4_14SM90_TMA_STOREES18_S1U_S1U_EEEvvEEEEvNT_6ParamsE --------------------------
	.section	.nv.shared._ZN7cutlass13device_kernelINS_4gemm6kernel13GemmUniversalIN4cute5tupleIJiiiiEEENS1_10collective13CollectiveMmaINS1_35MainloopSm100TmaUmmaWarpSpecializedILi27ELi2ELi4ENS5_IJNS4_1CILi2EEENSA_ILi1EEESC_EEEEENS5_IJNSA_ILi64EEESF_SF_EEEaNS5_IJlSC_lEEEaSH_NS4_8TiledMMAINS4_8MMA_AtomIJNS4_15SM100_MMA_S8_SSIaaiLi64ELi64ELNS4_4UMMA5MajorE0ELSM_0ELNSL_8SaturateE0EEEEEENS4_6LayoutINS5_IJSC_SC_SC_EEENS5_IJNSA_ILi0EEESS_SS_EEEEENS5_IJNS4_10UnderscoreESV_SV_EEEEENS4_13SM90_TMA_LOADENS4_14ComposedLayoutINS4_7SwizzleILi2ELi4ELi3EEENS4_18smem_ptr_flag_bitsILi8EEENSQ_INS5_IJNSA_ILi8EEESF_EEENS5_IJSF_SC_EEEEEEEvNS4_8identityENS4_23SM90_TMA_LOAD_MULTICASTES18_vS19_EENS_8epilogue10collective18CollectiveEpilogueINS1C_23Sm100TmaWarpSpecializedILi1ELi1ELi32ELb0ELb0EEEJSG_NS5_IJNSQ_ISF_SC_EES1H_EEEaSH_aSH_NS1C_6fusion15FusionCallbacksIS1G_NS1J_17LinearCombinationIaiaiLNS_15FloatRoundStyleE2EEESG_S1I_JEEENS4_5SM1004TMEM4LOAD26SM100_TMEM_LOAD_16dp32b32xESY_S18_NS4_39AutoVectorizingCopyWithAssumedAlignmentILi128EEENS4_14SM90_TMA_STOREES18_S1U_S1U_EEEvvEEEEvNT_6ParamsE,"aw",@nobits
	.sectionflags	@""
	.align	16
	.zero		1024


//--------------------- .nv.shared.reserved.0     --------------------------
	.section	.nv.shared.reserved.0,"aw",@nobits
	.weak		__nv_reservedSMEM_offset_0_alias
	.size		__nv_reservedSMEM_offset_0_alias, 0, 64
	.other		__nv_reservedSMEM_offset_0_alias,@"STO_CUDA_RESERVED_SHARED STV_DEFAULT"
__nv_reservedSMEM_offset_0_alias:
	.zero		0
.nv.shared.reserved.0:
	.zero		64
	.weak		__nv_reservedSMEM_tcgen05_partition
	.type		__nv_reservedSMEM_tcgen05_partition,@object
	.size		__nv_reservedSMEM_tcgen05_partition,(.L_0 - __nv_reservedSMEM_tcgen05_partition)
__nv_reservedSMEM_tcgen05_partition:
	.zero		32
.L_0:


//--------------------- .nv.global                --------------------------
	.section	.nv.global,"aw",@nobits
.nv.global:
	.type		_ZN40_INTERNAL_f271a3b8_4_k_cu_be265e3f_261454cute1_E,@object
	.size		_ZN40_INTERNAL_f271a3b8_4_k_cu_be265e3f_261454cute1_E,(_ZN40_INTERNAL_f271a3b8_4_k_cu_be265e3f_261454cuda3std3__45__cpo6cbeginE - _ZN40_INTERNAL_f271a3b8_4_k_cu_be265e3f_261454cute1_E)
_ZN40_INTERNAL_f271a3b8_4_k_cu_be265e3f_261454cute1_E:
	.zero		1
	.type		_ZN40_INTERNAL_f271a3b8_4_k_cu_be265e3f_261454cuda3std3__45__cpo6cbeginE,@object
	.size		_ZN40_INTERNAL_f271a3b8_4_k_cu_be265e3f_261454cuda3std3__45__cpo6cbeginE,(_ZN40_INTERNAL_f271a3b8_4_k_cu_be265e3f_261454cuda3std3__48in_placeE - _ZN40_INTERNAL_f271a3b8_4_k_cu_be265e3f_261454cuda3std3__45__cpo6cbeginE)
_ZN40_INTERNAL_f271a3b8_4_k_cu_be265e3f_261454cuda3std3__45__cpo6cbeginE:
	.zero		1
	.type		_ZN40_INTERNAL_f271a3b8_4_k_cu_be265e3f_261454cuda3std3__48in_placeE,@object
	.size		_ZN40_INTERNAL_f271a3b8_4_k_cu_be265e3f_261454cuda3std3__48in_placeE,(_ZN40_INTERNAL_f271a3b8_4_k_cu_be265e3f_261454cuda3std6ranges3__45__cpo9iter_moveE - _ZN40_INTERNAL_f271a3b8_4_k_cu_be265e3f_261454cuda3std3__48in_placeE)
_ZN40_INTERNAL_f271a3b8_4_k_cu_be265e3f_261454cuda3std3__48in_placeE:
	.zero		1
	.type		_ZN40_INTERNAL_f271a3b8_4_k_cu_be265e3f_261454cuda3std6ranges3__45__cpo9iter_moveE,@object
	.size		_ZN40_INTERNAL_f271a3b8_4_k_cu_be265e3f_261454cuda3std6ranges3__45__cpo9iter_moveE,(_ZN40_INTERNAL_f271a3b8_4_k_cu_be265e3f_261454cuda3std3__45__cpo5beginE - _ZN40_INTERNAL_f271a3b8_4_k_cu_be265e3f_261454cuda3std6ranges3__45__cpo9iter_moveE)
_ZN40_INTERNAL_f271a3b8_4_k_cu_be265e3f_261454cuda3std6ranges3__45__cpo9iter_moveE:
	.zero		1
	.type		_ZN40_INTERNAL_f271a3b8_4_k_cu_be265e3f_261454cuda3std3__45__cpo5beginE,@object
	.size		_ZN40_INTERNAL_f271a3b8_4_k_cu_be265e3f_261454cuda3std3__45__cpo5beginE,(_ZN40_INTERNAL_f271a3b8_4_k_cu_be265e3f_261454cuda3std3__442_GLOBAL__N__f271a3b8_4_k_cu_be265e3f_261456ignoreE - _ZN40_INTERNAL_f271a3b8_4_k_cu_be265e3f_261454cuda3std3__45__cpo5beginE)
_ZN40_INTERNAL_f271a3b8_4_k_cu_be265e3f_261454cuda3std3__45__cpo5beginE:
	.zero		1
	.type		_ZN40_INTERNAL_f271a3b8_4_k_cu_be265e3f_261454cuda3std3__442_GLOBAL__N__f271a3b8_4_k_cu_be265e3f_261456ignoreE,@object
	.size		_ZN40_INTERNAL_f271a3b8_4_k_cu_be265e3f_261454cuda3std3__442_GLOBAL__N__f271a3b8_4_k_cu_be265e3f_261456ignoreE,(_ZN40_INTERNAL_f271a3b8_4_k_cu_be265e3f_261454cute7productE - _ZN40_INTERNAL_f271a3b8_4_k_cu_be265e3f_261454cuda3std3__442_GLOBAL__N__f271a3b8_4_k_cu_be265e3f_261456ignoreE)
_ZN40_INTERNAL_f271a3b8_4_k_cu_be265e3f_261454cuda3std3__442_GLOBAL__N__f271a3b8_4_k_cu_be265e3f_261456ignoreE:
	.zero		1
	.type		_ZN40_INTERNAL_f271a3b8_4_k_cu_be265e3f_261454cute7productE,@object
	.size		_ZN40_INTERNAL_f271a3b8_4_k_cu_be265e3f_261454cute7productE,(_ZN40_INTERNAL_f271a3b8_4_k_cu_be265e3f_261454cuda3std3__45__cpo3endE - _ZN40_INTERNAL_f271a3b8_4_k_cu_be265e3f_261454cute7productE)
_ZN40_INTERNAL_f271a3b8_4_k_cu_be265e3f_261454cute7productE:
	.zero		1
	.type		_ZN40_INTERNAL_f271a3b8_4_k_cu_be265e3f_261454cuda3std3__45__cpo3endE,@object
	.size		_ZN40_INTERNAL_f271a3b8_4_k_cu_be265e3f_261454cuda3std3__45__cpo3endE,(_ZN40_INTERNAL_f271a3b8_4_k_cu_be265e3f_261454cuda3std3__419piecewise_constructE - _ZN40_INTERNAL_f271a3b8_4_k_cu_be265e3f_261454cuda3std3__45__cpo3endE)
_ZN40_INTERNAL_f271a3b8_4_k_cu_be265e3f_261454cuda3std3__45__cpo3endE:
	.zero		1
	.type		_ZN40_INTERNAL_f271a3b8_4_k_cu_be265e3f_261454cuda3std3__419piecewise_constructE,@object
	.size		_ZN40_INTERNAL_f271a3b8_4_k_cu_be265e3f_261454cuda3std3__419piecewise_constructE,(_ZN40_INTERNAL_f271a3b8_4_k_cu_be265e3f_261454cuda3std3__45__cpo4cendE - _ZN40_INTERNAL_f271a3b8_4_k_cu_be265e3f_261454cuda3std3__419piecewise_constructE)
_ZN40_INTERNAL_f271a3b8_4_k_cu_be265e3f_261454cuda3std3__419piecewise_constructE:
	.zero		1
	.type		_ZN40_INTERNAL_f271a3b8_4_k_cu_be265e3f_261454cuda3std3__45__cpo4cendE,@object
	.size		_ZN40_INTERNAL_f271a3b8_4_k_cu_be265e3f_261454cuda3std3__45__cpo4cendE,(_ZN40_INTERNAL_f271a3b8_4_k_cu_be265e3f_261454cuda3std6ranges3__45__cpo4swapE - _ZN40_INTERNAL_f271a3b8_4_k_cu_be265e3f_261454cuda3std3__45__cpo4cendE)
_ZN40_INTERNAL_f271a3b8_4_k_cu_be265e3f_261454cuda3std3__45__cpo4cendE:
	.zero		1
	.type		_ZN40_INTERNAL_f271a3b8_4_k_cu_be265e3f_261454cuda3std6ranges3__45__cpo4swapE,@object
	.size		_ZN40_INTERNAL_f271a3b8_4_k_cu_be265e3f_261454cuda3std6ranges3__45__cpo4swapE,(.L_10 - _ZN40_INTERNAL_f271a3b8_4_k_cu_be265e3f_261454cuda3std6ranges3__45__cpo4swapE)
_ZN40_INTERNAL_f271a3b8_4_k_cu_be265e3f_261454cuda3std6ranges3__45__cpo4swapE:
	.zero		1
.L_10:


//--------------------- .nv.constant0._ZN7cutlass13device_kernelINS_4gemm6kernel13GemmUniversalIN4cute5tupleIJiiiiEEENS1_10collective13CollectiveMmaINS1_35MainloopSm100TmaUmmaWarpSpecializedILi27ELi2ELi4ENS5_IJNS4_1CILi2EEENSA_ILi1EEESC_EEEEENS5_IJNSA_ILi64EEESF_SF_EEEaNS5_IJlSC_lEEEaSH_NS4_8TiledMMAINS4_8MMA_AtomIJNS4_15SM100_MMA_S8_SSIaaiLi64ELi64ELNS4_4UMMA5MajorE0ELSM_0ELNSL_8SaturateE0EEEEEENS4_6LayoutINS5_IJSC_SC_SC_EEENS5_IJNSA_ILi0EEESS_SS_EEEEENS5_IJNS4_10UnderscoreESV_SV_EEEEENS4_13SM90_TMA_LOADENS4_14ComposedLayoutINS4_7SwizzleILi2ELi4ELi3EEENS4_18smem_ptr_flag_bitsILi8EEENSQ_INS5_IJNSA_ILi8EEESF_EEENS5_IJSF_SC_EEEEEEEvNS4_8identityENS4_23SM90_TMA_LOAD_MULTICASTES18_vS19_EENS_8epilogue10collective18CollectiveEpilogueINS1C_23Sm100TmaWarpSpecializedILi1ELi1ELi32ELb0ELb0EEEJSG_NS5_IJNSQ_ISF_SC_EES1H_EEEaSH_aSH_NS1C_6fusion15FusionCallbacksIS1G_NS1J_17LinearCombinationIaiaiLNS_15FloatRoundStyleE2EEESG_S1I_JEEENS4_5SM1004TMEM4LOAD26SM100_TMEM_LOAD_16dp32b32xESY_S18_NS4_39AutoVectorizingCopyWithAssumedAlignmentILi128EEENS4_14SM90_TMA_STOREES18_S1U_S1U_EEEvvEEEEvNT_6ParamsE --------------------------
	.section	.nv.constant0._ZN7cutlass13device_kernelINS_4gemm6kernel13GemmUniversalIN4cute5tupleIJiiiiEEENS1_10collective13CollectiveMmaINS1_35MainloopSm100TmaUmmaWarpSpecializedILi27ELi2ELi4ENS5_IJNS4_1CILi2EEENSA_ILi1EEESC_EEEEENS5_IJNSA_ILi64EEESF_SF_EEEaNS5_IJlSC_lEEEaSH_NS4_8TiledMMAINS4_8MMA_AtomIJNS4_15SM100_MMA_S8_SSIaaiLi64ELi64ELNS4_4UMMA5MajorE0ELSM_0ELNSL_8SaturateE0EEEEEENS4_6LayoutINS5_IJSC_SC_SC_EEENS5_IJNSA_ILi0EEESS_SS_EEEEENS5_IJNS4_10UnderscoreESV_SV_EEEEENS4_13SM90_TMA_LOADENS4_14ComposedLayoutINS4_7SwizzleILi2ELi4ELi3EEENS4_18smem_ptr_flag_bitsILi8EEENSQ_INS5_IJNSA_ILi8EEESF_EEENS5_IJSF_SC_EEEEEEEvNS4_8identityENS4_23SM90_TMA_LOAD_MULTICASTES18_vS19_EENS_8epilogue10collective18CollectiveEpilogueINS1C_23Sm100TmaWarpSpecializedILi1ELi1ELi32ELb0ELb0EEEJSG_NS5_IJNSQ_ISF_SC_EES1H_EEEaSH_aSH_NS1C_6fusion15FusionCallbacksIS1G_NS1J_17LinearCombinationIaiaiLNS_15FloatRoundStyleE2EEESG_S1I_JEEENS4_5SM1004TMEM4LOAD26SM100_TMEM_LOAD_16dp32b32xESY_S18_NS4_39AutoVectorizingCopyWithAssumedAlignmentILi128EEENS4_14SM90_TMA_STOREES18_S1U_S1U_EEEvvEEEEvNT_6ParamsE,"a",@progbits
	.sectionflags	@""
	.align	4
.nv.constant0._ZN7cutlass13device_kernelINS_4gemm6kernel13GemmUniversalIN4cute5tupleIJiiiiEEENS1_10collective13CollectiveMmaINS1_35MainloopSm100TmaUmmaWarpSpecializedILi27ELi2ELi4ENS5_IJNS4_1CILi2EEENSA_ILi1EEESC_EEEEENS5_IJNSA_ILi64EEESF_SF_EEEaNS5_IJlSC_lEEEaSH_NS4_8TiledMMAINS4_8MMA_AtomIJNS4_15SM100_MMA_S8_SSIaaiLi64ELi64ELNS4_4UMMA5MajorE0ELSM_0ELNSL_8SaturateE0EEEEEENS4_6LayoutINS5_IJSC_SC_SC_EEENS5_IJNSA_ILi0EEESS_SS_EEEEENS5_IJNS4_10UnderscoreESV_SV_EEEEENS4_13SM90_TMA_LOADENS4_14ComposedLayoutINS4_7SwizzleILi2ELi4ELi3EEENS4_18smem_ptr_flag_bitsILi8EEENSQ_INS5_IJNSA_ILi8EEESF_EEENS5_IJSF_SC_EEEEEEEvNS4_8identityENS4_23SM90_TMA_LOAD_MULTICASTES18_vS19_EENS_8epilogue10collective18CollectiveEpilogueINS1C_23Sm100TmaWarpSpecializedILi1ELi1ELi32ELb0ELb0EEEJSG_NS5_IJNSQ_ISF_SC_EES1H_EEEaSH_aSH_NS1C_6fusion15FusionCallbacksIS1G_NS1J_17LinearCombinationIaiaiLNS_15FloatRoundStyleE2EEESG_S1I_JEEENS4_5SM1004TMEM4LOAD26SM100_TMEM_LOAD_16dp32b32xESY_S18_NS4_39AutoVectorizingCopyWithAssumedAlignmentILi128EEENS4_14SM90_TMA_STOREES18_S1U_S1U_EEEvvEEEEvNT_6ParamsE:
	.zero		2944


//--------------------- SYMBOLS --------------------------

	.type		.nv.reservedSmem.offset0,@object
	.size		.nv.reservedSmem.offset0,0x4
	.type		.nv.reservedSmem.cap,@object
	.size		.nv.reservedSmem.cap,0x4
	.type		__assertfail,@function
